//
// Generated by NVIDIA NVVM Compiler
//
// Compiler Build ID: CL-36424714
// Cuda compilation tools, release 13.0, V13.0.88
// Based on NVVM 20.0.0
//

.version 9.0
.target sm_100
.address_size 64

	// .globl	_Z34CoarsenedShuffleSumReductionKernelILj32EEvPfS0_yy
// _ZZ34CoarsenedShuffleSumReductionKernelILj32EEvPfS0_yyE7input_s has been demoted
// _ZZ34CoarsenedShuffleSumReductionKernelILj64EEvPfS0_yyE7input_s has been demoted
// _ZZ34CoarsenedShuffleSumReductionKernelILj128EEvPfS0_yyE7input_s has been demoted
// _ZZ34CoarsenedShuffleSumReductionKernelILj256EEvPfS0_yyE7input_s has been demoted
// _ZZ34CoarsenedShuffleSumReductionKernelILj512EEvPfS0_yyE7input_s has been demoted
// _ZZ34CoarsenedShuffleSumReductionKernelILj1024EEvPfS0_yyE7input_s has been demoted

.visible .entry _Z34CoarsenedShuffleSumReductionKernelILj32EEvPfS0_yy(
	.param .u64 .ptr .align 1 _Z34CoarsenedShuffleSumReductionKernelILj32EEvPfS0_yy_param_0,
	.param .u64 .ptr .align 1 _Z34CoarsenedShuffleSumReductionKernelILj32EEvPfS0_yy_param_1,
	.param .u64 _Z34CoarsenedShuffleSumReductionKernelILj32EEvPfS0_yy_param_2,
	.param .u64 _Z34CoarsenedShuffleSumReductionKernelILj32EEvPfS0_yy_param_3
)
{
	.reg .pred 	%p<15>;
	.reg .b32 	%r<26>;
	.reg .b32 	%f<28>;
	.reg .b64 	%rd<21>;
	// demoted variable
	.shared .align 4 .b8 _ZZ34CoarsenedShuffleSumReductionKernelILj32EEvPfS0_yyE7input_s[128];
	ld.param.u64 	%rd9, [_Z34CoarsenedShuffleSumReductionKernelILj32EEvPfS0_yy_param_0];
	ld.param.u64 	%rd7, [_Z34CoarsenedShuffleSumReductionKernelILj32EEvPfS0_yy_param_1];
	ld.param.u64 	%rd8, [_Z34CoarsenedShuffleSumReductionKernelILj32EEvPfS0_yy_param_2];
	ld.param.u64 	%rd10, [_Z34CoarsenedShuffleSumReductionKernelILj32EEvPfS0_yy_param_3];
	cvta.to.global.u64 	%rd1, %rd9;
	shl.b64 	%rd2, %rd10, 1;
	mov.u32 	%r25, %ntid.x;
	mov.u32 	%r8, %ctaid.x;
	mul.wide.u32 	%rd11, %r8, %r25;
	mov.u32 	%r2, %tid.x;
	cvt.u64.u32 	%rd12, %r2;
	mad.lo.s64 	%rd3, %rd11, %rd2, %rd12;
	setp.ge.u64 	%p1, %rd3, %rd8;
	mov.f32 	%f26, 0f00000000;
	@%p1 bra 	$L__BB0_2;
	shl.b64 	%rd13, %rd3, 2;
	add.s64 	%rd14, %rd1, %rd13;
	ld.global.f32 	%f26, [%rd14];
$L__BB0_2:
	setp.eq.s64 	%p2, %rd2, 0;
	@%p2 bra 	$L__BB0_7;
	mov.b32 	%r24, 1;
	mov.b64 	%rd20, 1;
$L__BB0_4:
	shl.b64 	%rd16, %rd20, 5;
	add.s64 	%rd5, %rd16, %rd3;
	setp.ge.u64 	%p3, %rd5, %rd8;
	@%p3 bra 	$L__BB0_6;
	shl.b64 	%rd17, %rd5, 2;
	add.s64 	%rd18, %rd1, %rd17;
	ld.global.f32 	%f9, [%rd18];
	add.f32 	%f26, %f26, %f9;
$L__BB0_6:
	add.s32 	%r24, %r24, 1;
	cvt.u64.u32 	%rd20, %r24;
	setp.gt.u64 	%p4, %rd2, %rd20;
	@%p4 bra 	$L__BB0_4;
$L__BB0_7:
	shl.b32 	%r10, %r2, 2;
	mov.u32 	%r11, _ZZ34CoarsenedShuffleSumReductionKernelILj32EEvPfS0_yyE7input_s;
	add.s32 	%r5, %r11, %r10;
	st.shared.f32 	[%r5], %f26;
	setp.lt.u32 	%p5, %r25, 64;
	@%p5 bra 	$L__BB0_11;
$L__BB0_8:
	shr.u32 	%r7, %r25, 1;
	bar.sync 	0;
	setp.ge.u32 	%p6, %r2, %r7;
	@%p6 bra 	$L__BB0_10;
	shl.b32 	%r12, %r7, 2;
	add.s32 	%r13, %r5, %r12;
	ld.shared.f32 	%f10, [%r13];
	ld.shared.f32 	%f11, [%r5];
	add.f32 	%f12, %f10, %f11;
	st.shared.f32 	[%r5], %f12;
$L__BB0_10:
	setp.gt.u32 	%p7, %r25, 127;
	mov.u32 	%r25, %r7;
	@%p7 bra 	$L__BB0_8;
$L__BB0_11:
	setp.gt.u32 	%p8, %r2, 31;
	@%p8 bra 	$L__BB0_14;
	ld.shared.f32 	%f13, [%r5];
	mov.b32 	%r14, %f13;
	shfl.sync.down.b32	%r15|%p9, %r14, 16, 31, -1;
	mov.b32 	%f14, %r15;
	add.f32 	%f15, %f13, %f14;
	mov.b32 	%r16, %f15;
	shfl.sync.down.b32	%r17|%p10, %r16, 8, 31, -1;
	mov.b32 	%f16, %r17;
	add.f32 	%f17, %f15, %f16;
	mov.b32 	%r18, %f17;
	shfl.sync.down.b32	%r19|%p11, %r18, 4, 31, -1;
	mov.b32 	%f18, %r19;
	add.f32 	%f19, %f17, %f18;
	mov.b32 	%r20, %f19;
	shfl.sync.down.b32	%r21|%p12, %r20, 2, 31, -1;
	mov.b32 	%f20, %r21;
	add.f32 	%f21, %f19, %f20;
	mov.b32 	%r22, %f21;
	shfl.sync.down.b32	%r23|%p13, %r22, 1, 31, -1;
	mov.b32 	%f22, %r23;
	add.f32 	%f7, %f21, %f22;
	setp.ne.s32 	%p14, %r2, 0;
	@%p14 bra 	$L__BB0_14;
	cvta.to.global.u64 	%rd19, %rd7;
	atom.global.add.f32 	%f23, [%rd19], %f7;
$L__BB0_14:
	ret;

}
	// .globl	_Z34CoarsenedShuffleSumReductionKernelILj64EEvPfS0_yy
.visible .entry _Z34CoarsenedShuffleSumReductionKernelILj64EEvPfS0_yy(
	.param .u64 .ptr .align 1 _Z34CoarsenedShuffleSumReductionKernelILj64EEvPfS0_yy_param_0,
	.param .u64 .ptr .align 1 _Z34CoarsenedShuffleSumReductionKernelILj64EEvPfS0_yy_param_1,
	.param .u64 _Z34CoarsenedShuffleSumReductionKernelILj64EEvPfS0_yy_param_2,
	.param .u64 _Z34CoarsenedShuffleSumReductionKernelILj64EEvPfS0_yy_param_3
)
{
	.reg .pred 	%p<15>;
	.reg .b32 	%r<26>;
	.reg .b32 	%f<28>;
	.reg .b64 	%rd<21>;
	// demoted variable
	.shared .align 4 .b8 _ZZ34CoarsenedShuffleSumReductionKernelILj64EEvPfS0_yyE7input_s[256];
	ld.param.u64 	%rd9, [_Z34CoarsenedShuffleSumReductionKernelILj64EEvPfS0_yy_param_0];
	ld.param.u64 	%rd7, [_Z34CoarsenedShuffleSumReductionKernelILj64EEvPfS0_yy_param_1];
	ld.param.u64 	%rd8, [_Z34CoarsenedShuffleSumReductionKernelILj64EEvPfS0_yy_param_2];
	ld.param.u64 	%rd10, [_Z34CoarsenedShuffleSumReductionKernelILj64EEvPfS0_yy_param_3];
	cvta.to.global.u64 	%rd1, %rd9;
	shl.b64 	%rd2, %rd10, 1;
	mov.u32 	%r25, %ntid.x;
	mov.u32 	%r8, %ctaid.x;
	mul.wide.u32 	%rd11, %r8, %r25;
	mov.u32 	%r2, %tid.x;
	cvt.u64.u32 	%rd12, %r2;
	mad.lo.s64 	%rd3, %rd11, %rd2, %rd12;
	setp.ge.u64 	%p1, %rd3, %rd8;
	mov.f32 	%f26, 0f00000000;
	@%p1 bra 	$L__BB1_2;
	shl.b64 	%rd13, %rd3, 2;
	add.s64 	%rd14, %rd1, %rd13;
	ld.global.f32 	%f26, [%rd14];
$L__BB1_2:
	setp.eq.s64 	%p2, %rd2, 0;
	@%p2 bra 	$L__BB1_7;
	mov.b32 	%r24, 1;
	mov.b64 	%rd20, 1;
$L__BB1_4:
	shl.b64 	%rd16, %rd20, 6;
	add.s64 	%rd5, %rd16, %rd3;
	setp.ge.u64 	%p3, %rd5, %rd8;
	@%p3 bra 	$L__BB1_6;
	shl.b64 	%rd17, %rd5, 2;
	add.s64 	%rd18, %rd1, %rd17;
	ld.global.f32 	%f9, [%rd18];
	add.f32 	%f26, %f26, %f9;
$L__BB1_6:
	add.s32 	%r24, %r24, 1;
	cvt.u64.u32 	%rd20, %r24;
	setp.gt.u64 	%p4, %rd2, %rd20;
	@%p4 bra 	$L__BB1_4;
$L__BB1_7:
	shl.b32 	%r10, %r2, 2;
	mov.u32 	%r11, _ZZ34CoarsenedShuffleSumReductionKernelILj64EEvPfS0_yyE7input_s;
	add.s32 	%r5, %r11, %r10;
	st.shared.f32 	[%r5], %f26;
	setp.lt.u32 	%p5, %r25, 64;
	@%p5 bra 	$L__BB1_11;
$L__BB1_8:
	shr.u32 	%r7, %r25, 1;
	bar.sync 	0;
	setp.ge.u32 	%p6, %r2, %r7;
	@%p6 bra 	$L__BB1_10;
	shl.b32 	%r12, %r7, 2;
	add.s32 	%r13, %r5, %r12;
	ld.shared.f32 	%f10, [%r13];
	ld.shared.f32 	%f11, [%r5];
	add.f32 	%f12, %f10, %f11;
	st.shared.f32 	[%r5], %f12;
$L__BB1_10:
	setp.gt.u32 	%p7, %r25, 127;
	mov.u32 	%r25, %r7;
	@%p7 bra 	$L__BB1_8;
$L__BB1_11:
	setp.gt.u32 	%p8, %r2, 31;
	@%p8 bra 	$L__BB1_14;
	ld.shared.f32 	%f13, [%r5];
	mov.b32 	%r14, %f13;
	shfl.sync.down.b32	%r15|%p9, %r14, 16, 31, -1;
	mov.b32 	%f14, %r15;
	add.f32 	%f15, %f13, %f14;
	mov.b32 	%r16, %f15;
	shfl.sync.down.b32	%r17|%p10, %r16, 8, 31, -1;
	mov.b32 	%f16, %r17;
	add.f32 	%f17, %f15, %f16;
	mov.b32 	%r18, %f17;
	shfl.sync.down.b32	%r19|%p11, %r18, 4, 31, -1;
	mov.b32 	%f18, %r19;
	add.f32 	%f19, %f17, %f18;
	mov.b32 	%r20, %f19;
	shfl.sync.down.b32	%r21|%p12, %r20, 2, 31, -1;
	mov.b32 	%f20, %r21;
	add.f32 	%f21, %f19, %f20;
	mov.b32 	%r22, %f21;
	shfl.sync.down.b32	%r23|%p13, %r22, 1, 31, -1;
	mov.b32 	%f22, %r23;
	add.f32 	%f7, %f21, %f22;
	setp.ne.s32 	%p14, %r2, 0;
	@%p14 bra 	$L__BB1_14;
	cvta.to.global.u64 	%rd19, %rd7;
	atom.global.add.f32 	%f23, [%rd19], %f7;
$L__BB1_14:
	ret;

}
	// .globl	_Z34CoarsenedShuffleSumReductionKernelILj128EEvPfS0_yy
.visible .entry _Z34CoarsenedShuffleSumReductionKernelILj128EEvPfS0_yy(
	.param .u64 .ptr .align 1 _Z34CoarsenedShuffleSumReductionKernelILj128EEvPfS0_yy_param_0,
	.param .u64 .ptr .align 1 _Z34CoarsenedShuffleSumReductionKernelILj128EEvPfS0_yy_param_1,
	.param .u64 _Z34CoarsenedShuffleSumReductionKernelILj128EEvPfS0_yy_param_2,
	.param .u64 _Z34CoarsenedShuffleSumReductionKernelILj128EEvPfS0_yy_param_3
)
{
	.reg .pred 	%p<15>;
	.reg .b32 	%r<26>;
	.reg .b32 	%f<28>;
	.reg .b64 	%rd<21>;
	// demoted variable
	.shared .align 4 .b8 _ZZ34CoarsenedShuffleSumReductionKernelILj128EEvPfS0_yyE7input_s[512];
	ld.param.u64 	%rd9, [_Z34CoarsenedShuffleSumReductionKernelILj128EEvPfS0_yy_param_0];
	ld.param.u64 	%rd7, [_Z34CoarsenedShuffleSumReductionKernelILj128EEvPfS0_yy_param_1];
	ld.param.u64 	%rd8, [_Z34CoarsenedShuffleSumReductionKernelILj128EEvPfS0_yy_param_2];
	ld.param.u64 	%rd10, [_Z34CoarsenedShuffleSumReductionKernelILj128EEvPfS0_yy_param_3];
	cvta.to.global.u64 	%rd1, %rd9;
	shl.b64 	%rd2, %rd10, 1;
	mov.u32 	%r25, %ntid.x;
	mov.u32 	%r8, %ctaid.x;
	mul.wide.u32 	%rd11, %r8, %r25;
	mov.u32 	%r2, %tid.x;
	cvt.u64.u32 	%rd12, %r2;
	mad.lo.s64 	%rd3, %rd11, %rd2, %rd12;
	setp.ge.u64 	%p1, %rd3, %rd8;
	mov.f32 	%f26, 0f00000000;
	@%p1 bra 	$L__BB2_2;
	shl.b64 	%rd13, %rd3, 2;
	add.s64 	%rd14, %rd1, %rd13;
	ld.global.f32 	%f26, [%rd14];
$L__BB2_2:
	setp.eq.s64 	%p2, %rd2, 0;
	@%p2 bra 	$L__BB2_7;
	mov.b32 	%r24, 1;
	mov.b64 	%rd20, 1;
$L__BB2_4:
	shl.b64 	%rd16, %rd20, 7;
	add.s64 	%rd5, %rd16, %rd3;
	setp.ge.u64 	%p3, %rd5, %rd8;
	@%p3 bra 	$L__BB2_6;
	shl.b64 	%rd17, %rd5, 2;
	add.s64 	%rd18, %rd1, %rd17;
	ld.global.f32 	%f9, [%rd18];
	add.f32 	%f26, %f26, %f9;
$L__BB2_6:
	add.s32 	%r24, %r24, 1;
	cvt.u64.u32 	%rd20, %r24;
	setp.gt.u64 	%p4, %rd2, %rd20;
	@%p4 bra 	$L__BB2_4;
$L__BB2_7:
	shl.b32 	%r10, %r2, 2;
	mov.u32 	%r11, _ZZ34CoarsenedShuffleSumReductionKernelILj128EEvPfS0_yyE7input_s;
	add.s32 	%r5, %r11, %r10;
	st.shared.f32 	[%r5], %f26;
	setp.lt.u32 	%p5, %r25, 64;
	@%p5 bra 	$L__BB2_11;
$L__BB2_8:
	shr.u32 	%r7, %r25, 1;
	bar.sync 	0;
	setp.ge.u32 	%p6, %r2, %r7;
	@%p6 bra 	$L__BB2_10;
	shl.b32 	%r12, %r7, 2;
	add.s32 	%r13, %r5, %r12;
	ld.shared.f32 	%f10, [%r13];
	ld.shared.f32 	%f11, [%r5];
	add.f32 	%f12, %f10, %f11;
	st.shared.f32 	[%r5], %f12;
$L__BB2_10:
	setp.gt.u32 	%p7, %r25, 127;
	mov.u32 	%r25, %r7;
	@%p7 bra 	$L__BB2_8;
$L__BB2_11:
	setp.gt.u32 	%p8, %r2, 31;
	@%p8 bra 	$L__BB2_14;
	ld.shared.f32 	%f13, [%r5];
	mov.b32 	%r14, %f13;
	shfl.sync.down.b32	%r15|%p9, %r14, 16, 31, -1;
	mov.b32 	%f14, %r15;
	add.f32 	%f15, %f13, %f14;
	mov.b32 	%r16, %f15;
	shfl.sync.down.b32	%r17|%p10, %r16, 8, 31, -1;
	mov.b32 	%f16, %r17;
	add.f32 	%f17, %f15, %f16;
	mov.b32 	%r18, %f17;
	shfl.sync.down.b32	%r19|%p11, %r18, 4, 31, -1;
	mov.b32 	%f18, %r19;
	add.f32 	%f19, %f17, %f18;
	mov.b32 	%r20, %f19;
	shfl.sync.down.b32	%r21|%p12, %r20, 2, 31, -1;
	mov.b32 	%f20, %r21;
	add.f32 	%f21, %f19, %f20;
	mov.b32 	%r22, %f21;
	shfl.sync.down.b32	%r23|%p13, %r22, 1, 31, -1;
	mov.b32 	%f22, %r23;
	add.f32 	%f7, %f21, %f22;
	setp.ne.s32 	%p14, %r2, 0;
	@%p14 bra 	$L__BB2_14;
	cvta.to.global.u64 	%rd19, %rd7;
	atom.global.add.f32 	%f23, [%rd19], %f7;
$L__BB2_14:
	ret;

}
	// .globl	_Z34CoarsenedShuffleSumReductionKernelILj256EEvPfS0_yy
.visible .entry _Z34CoarsenedShuffleSumReductionKernelILj256EEvPfS0_yy(
	.param .u64 .ptr .align 1 _Z34CoarsenedShuffleSumReductionKernelILj256EEvPfS0_yy_param_0,
	.param .u64 .ptr .align 1 _Z34CoarsenedShuffleSumReductionKernelILj256EEvPfS0_yy_param_1,
	.param .u64 _Z34CoarsenedShuffleSumReductionKernelILj256EEvPfS0_yy_param_2,
	.param .u64 _Z34CoarsenedShuffleSumReductionKernelILj256EEvPfS0_yy_param_3
)
{
	.reg .pred 	%p<15>;
	.reg .b32 	%r<26>;
	.reg .b32 	%f<28>;
	.reg .b64 	%rd<21>;
	// demoted variable
	.shared .align 4 .b8 _ZZ34CoarsenedShuffleSumReductionKernelILj256EEvPfS0_yyE7input_s[1024];
	ld.param.u64 	%rd9, [_Z34CoarsenedShuffleSumReductionKernelILj256EEvPfS0_yy_param_0];
	ld.param.u64 	%rd7, [_Z34CoarsenedShuffleSumReductionKernelILj256EEvPfS0_yy_param_1];
	ld.param.u64 	%rd8, [_Z34CoarsenedShuffleSumReductionKernelILj256EEvPfS0_yy_param_2];
	ld.param.u64 	%rd10, [_Z34CoarsenedShuffleSumReductionKernelILj256EEvPfS0_yy_param_3];
	cvta.to.global.u64 	%rd1, %rd9;
	shl.b64 	%rd2, %rd10, 1;
	mov.u32 	%r25, %ntid.x;
	mov.u32 	%r8, %ctaid.x;
	mul.wide.u32 	%rd11, %r8, %r25;
	mov.u32 	%r2, %tid.x;
	cvt.u64.u32 	%rd12, %r2;
	mad.lo.s64 	%rd3, %rd11, %rd2, %rd12;
	setp.ge.u64 	%p1, %rd3, %rd8;
	mov.f32 	%f26, 0f00000000;
	@%p1 bra 	$L__BB3_2;
	shl.b64 	%rd13, %rd3, 2;
	add.s64 	%rd14, %rd1, %rd13;
	ld.global.f32 	%f26, [%rd14];
$L__BB3_2:
	setp.eq.s64 	%p2, %rd2, 0;
	@%p2 bra 	$L__BB3_7;
	mov.b32 	%r24, 1;
	mov.b64 	%rd20, 1;
$L__BB3_4:
	shl.b64 	%rd16, %rd20, 8;
	add.s64 	%rd5, %rd16, %rd3;
	setp.ge.u64 	%p3, %rd5, %rd8;
	@%p3 bra 	$L__BB3_6;
	shl.b64 	%rd17, %rd5, 2;
	add.s64 	%rd18, %rd1, %rd17;
	ld.global.f32 	%f9, [%rd18];
	add.f32 	%f26, %f26, %f9;
$L__BB3_6:
	add.s32 	%r24, %r24, 1;
	cvt.u64.u32 	%rd20, %r24;
	setp.gt.u64 	%p4, %rd2, %rd20;
	@%p4 bra 	$L__BB3_4;
$L__BB3_7:
	shl.b32 	%r10, %r2, 2;
	mov.u32 	%r11, _ZZ34CoarsenedShuffleSumReductionKernelILj256EEvPfS0_yyE7input_s;
	add.s32 	%r5, %r11, %r10;
	st.shared.f32 	[%r5], %f26;
	setp.lt.u32 	%p5, %r25, 64;
	@%p5 bra 	$L__BB3_11;
$L__BB3_8:
	shr.u32 	%r7, %r25, 1;
	bar.sync 	0;
	setp.ge.u32 	%p6, %r2, %r7;
	@%p6 bra 	$L__BB3_10;
	shl.b32 	%r12, %r7, 2;
	add.s32 	%r13, %r5, %r12;
	ld.shared.f32 	%f10, [%r13];
	ld.shared.f32 	%f11, [%r5];
	add.f32 	%f12, %f10, %f11;
	st.shared.f32 	[%r5], %f12;
$L__BB3_10:
	setp.gt.u32 	%p7, %r25, 127;
	mov.u32 	%r25, %r7;
	@%p7 bra 	$L__BB3_8;
$L__BB3_11:
	setp.gt.u32 	%p8, %r2, 31;
	@%p8 bra 	$L__BB3_14;
	ld.shared.f32 	%f13, [%r5];
	mov.b32 	%r14, %f13;
	shfl.sync.down.b32	%r15|%p9, %r14, 16, 31, -1;
	mov.b32 	%f14, %r15;
	add.f32 	%f15, %f13, %f14;
	mov.b32 	%r16, %f15;
	shfl.sync.down.b32	%r17|%p10, %r16, 8, 31, -1;
	mov.b32 	%f16, %r17;
	add.f32 	%f17, %f15, %f16;
	mov.b32 	%r18, %f17;
	shfl.sync.down.b32	%r19|%p11, %r18, 4, 31, -1;
	mov.b32 	%f18, %r19;
	add.f32 	%f19, %f17, %f18;
	mov.b32 	%r20, %f19;
	shfl.sync.down.b32	%r21|%p12, %r20, 2, 31, -1;
	mov.b32 	%f20, %r21;
	add.f32 	%f21, %f19, %f20;
	mov.b32 	%r22, %f21;
	shfl.sync.down.b32	%r23|%p13, %r22, 1, 31, -1;
	mov.b32 	%f22, %r23;
	add.f32 	%f7, %f21, %f22;
	setp.ne.s32 	%p14, %r2, 0;
	@%p14 bra 	$L__BB3_14;
	cvta.to.global.u64 	%rd19, %rd7;
	atom.global.add.f32 	%f23, [%rd19], %f7;
$L__BB3_14:
	ret;

}
	// .globl	_Z34CoarsenedShuffleSumReductionKernelILj512EEvPfS0_yy
.visible .entry _Z34CoarsenedShuffleSumReductionKernelILj512EEvPfS0_yy(
	.param .u64 .ptr .align 1 _Z34CoarsenedShuffleSumReductionKernelILj512EEvPfS0_yy_param_0,
	.param .u64 .ptr .align 1 _Z34CoarsenedShuffleSumReductionKernelILj512EEvPfS0_yy_param_1,
	.param .u64 _Z34CoarsenedShuffleSumReductionKernelILj512EEvPfS0_yy_param_2,
	.param .u64 _Z34CoarsenedShuffleSumReductionKernelILj512EEvPfS0_yy_param_3
)
{
	.reg .pred 	%p<15>;
	.reg .b32 	%r<26>;
	.reg .b32 	%f<28>;
	.reg .b64 	%rd<21>;
	// demoted variable
	.shared .align 4 .b8 _ZZ34CoarsenedShuffleSumReductionKernelILj512EEvPfS0_yyE7input_s[2048];
	ld.param.u64 	%rd9, [_Z34CoarsenedShuffleSumReductionKernelILj512EEvPfS0_yy_param_0];
	ld.param.u64 	%rd7, [_Z34CoarsenedShuffleSumReductionKernelILj512EEvPfS0_yy_param_1];
	ld.param.u64 	%rd8, [_Z34CoarsenedShuffleSumReductionKernelILj512EEvPfS0_yy_param_2];
	ld.param.u64 	%rd10, [_Z34CoarsenedShuffleSumReductionKernelILj512EEvPfS0_yy_param_3];
	cvta.to.global.u64 	%rd1, %rd9;
	shl.b64 	%rd2, %rd10, 1;
	mov.u32 	%r25, %ntid.x;
	mov.u32 	%r8, %ctaid.x;
	mul.wide.u32 	%rd11, %r8, %r25;
	mov.u32 	%r2, %tid.x;
	cvt.u64.u32 	%rd12, %r2;
	mad.lo.s64 	%rd3, %rd11, %rd2, %rd12;
	setp.ge.u64 	%p1, %rd3, %rd8;
	mov.f32 	%f26, 0f00000000;
	@%p1 bra 	$L__BB4_2;
	shl.b64 	%rd13, %rd3, 2;
	add.s64 	%rd14, %rd1, %rd13;
	ld.global.f32 	%f26, [%rd14];
$L__BB4_2:
	setp.eq.s64 	%p2, %rd2, 0;
	@%p2 bra 	$L__BB4_7;
	mov.b32 	%r24, 1;
	mov.b64 	%rd20, 1;
$L__BB4_4:
	shl.b64 	%rd16, %rd20, 9;
	add.s64 	%rd5, %rd16, %rd3;
	setp.ge.u64 	%p3, %rd5, %rd8;
	@%p3 bra 	$L__BB4_6;
	shl.b64 	%rd17, %rd5, 2;
	add.s64 	%rd18, %rd1, %rd17;
	ld.global.f32 	%f9, [%rd18];
	add.f32 	%f26, %f26, %f9;
$L__BB4_6:
	add.s32 	%r24, %r24, 1;
	cvt.u64.u32 	%rd20, %r24;
	setp.gt.u64 	%p4, %rd2, %rd20;
	@%p4 bra 	$L__BB4_4;
$L__BB4_7:
	shl.b32 	%r10, %r2, 2;
	mov.u32 	%r11, _ZZ34CoarsenedShuffleSumReductionKernelILj512EEvPfS0_yyE7input_s;
	add.s32 	%r5, %r11, %r10;
	st.shared.f32 	[%r5], %f26;
	setp.lt.u32 	%p5, %r25, 64;
	@%p5 bra 	$L__BB4_11;
$L__BB4_8:
	shr.u32 	%r7, %r25, 1;
	bar.sync 	0;
	setp.ge.u32 	%p6, %r2, %r7;
	@%p6 bra 	$L__BB4_10;
	shl.b32 	%r12, %r7, 2;
	add.s32 	%r13, %r5, %r12;
	ld.shared.f32 	%f10, [%r13];
	ld.shared.f32 	%f11, [%r5];
	add.f32 	%f12, %f10, %f11;
	st.shared.f32 	[%r5], %f12;
$L__BB4_10:
	setp.gt.u32 	%p7, %r25, 127;
	mov.u32 	%r25, %r7;
	@%p7 bra 	$L__BB4_8;
$L__BB4_11:
	setp.gt.u32 	%p8, %r2, 31;
	@%p8 bra 	$L__BB4_14;
	ld.shared.f32 	%f13, [%r5];
	mov.b32 	%r14, %f13;
	shfl.sync.down.b32	%r15|%p9, %r14, 16, 31, -1;
	mov.b32 	%f14, %r15;
	add.f32 	%f15, %f13, %f14;
	mov.b32 	%r16, %f15;
	shfl.sync.down.b32	%r17|%p10, %r16, 8, 31, -1;
	mov.b32 	%f16, %r17;
	add.f32 	%f17, %f15, %f16;
	mov.b32 	%r18, %f17;
	shfl.sync.down.b32	%r19|%p11, %r18, 4, 31, -1;
	mov.b32 	%f18, %r19;
	add.f32 	%f19, %f17, %f18;
	mov.b32 	%r20, %f19;
	shfl.sync.down.b32	%r21|%p12, %r20, 2, 31, -1;
	mov.b32 	%f20, %r21;
	add.f32 	%f21, %f19, %f20;
	mov.b32 	%r22, %f21;
	shfl.sync.down.b32	%r23|%p13, %r22, 1, 31, -1;
	mov.b32 	%f22, %r23;
	add.f32 	%f7, %f21, %f22;
	setp.ne.s32 	%p14, %r2, 0;
	@%p14 bra 	$L__BB4_14;
	cvta.to.global.u64 	%rd19, %rd7;
	atom.global.add.f32 	%f23, [%rd19], %f7;
$L__BB4_14:
	ret;

}
	// .globl	_Z34CoarsenedShuffleSumReductionKernelILj1024EEvPfS0_yy
.visible .entry _Z34CoarsenedShuffleSumReductionKernelILj1024EEvPfS0_yy(
	.param .u64 .ptr .align 1 _Z34CoarsenedShuffleSumReductionKernelILj1024EEvPfS0_yy_param_0,
	.param .u64 .ptr .align 1 _Z34CoarsenedShuffleSumReductionKernelILj1024EEvPfS0_yy_param_1,
	.param .u64 _Z34CoarsenedShuffleSumReductionKernelILj1024EEvPfS0_yy_param_2,
	.param .u64 _Z34CoarsenedShuffleSumReductionKernelILj1024EEvPfS0_yy_param_3
)
{
	.reg .pred 	%p<15>;
	.reg .b32 	%r<26>;
	.reg .b32 	%f<28>;
	.reg .b64 	%rd<21>;
	// demoted variable
	.shared .align 4 .b8 _ZZ34CoarsenedShuffleSumReductionKernelILj1024EEvPfS0_yyE7input_s[4096];
	ld.param.u64 	%rd9, [_Z34CoarsenedShuffleSumReductionKernelILj1024EEvPfS0_yy_param_0];
	ld.param.u64 	%rd7, [_Z34CoarsenedShuffleSumReductionKernelILj1024EEvPfS0_yy_param_1];
	ld.param.u64 	%rd8, [_Z34CoarsenedShuffleSumReductionKernelILj1024EEvPfS0_yy_param_2];
	ld.param.u64 	%rd10, [_Z34CoarsenedShuffleSumReductionKernelILj1024EEvPfS0_yy_param_3];
	cvta.to.global.u64 	%rd1, %rd9;
	shl.b64 	%rd2, %rd10, 1;
	mov.u32 	%r25, %ntid.x;
	mov.u32 	%r8, %ctaid.x;
	mul.wide.u32 	%rd11, %r8, %r25;
	mov.u32 	%r2, %tid.x;
	cvt.u64.u32 	%rd12, %r2;
	mad.lo.s64 	%rd3, %rd11, %rd2, %rd12;
	setp.ge.u64 	%p1, %rd3, %rd8;
	mov.f32 	%f26, 0f00000000;
	@%p1 bra 	$L__BB5_2;
	shl.b64 	%rd13, %rd3, 2;
	add.s64 	%rd14, %rd1, %rd13;
	ld.global.f32 	%f26, [%rd14];
$L__BB5_2:
	setp.eq.s64 	%p2, %rd2, 0;
	@%p2 bra 	$L__BB5_7;
	mov.b32 	%r24, 1;
	mov.b64 	%rd20, 1;
$L__BB5_4:
	shl.b64 	%rd16, %rd20, 10;
	add.s64 	%rd5, %rd16, %rd3;
	setp.ge.u64 	%p3, %rd5, %rd8;
	@%p3 bra 	$L__BB5_6;
	shl.b64 	%rd17, %rd5, 2;
	add.s64 	%rd18, %rd1, %rd17;
	ld.global.f32 	%f9, [%rd18];
	add.f32 	%f26, %f26, %f9;
$L__BB5_6:
	add.s32 	%r24, %r24, 1;
	cvt.u64.u32 	%rd20, %r24;
	setp.gt.u64 	%p4, %rd2, %rd20;
	@%p4 bra 	$L__BB5_4;
$L__BB5_7:
	shl.b32 	%r10, %r2, 2;
	mov.u32 	%r11, _ZZ34CoarsenedShuffleSumReductionKernelILj1024EEvPfS0_yyE7input_s;
	add.s32 	%r5, %r11, %r10;
	st.shared.f32 	[%r5], %f26;
	setp.lt.u32 	%p5, %r25, 64;
	@%p5 bra 	$L__BB5_11;
$L__BB5_8:
	shr.u32 	%r7, %r25, 1;
	bar.sync 	0;
	setp.ge.u32 	%p6, %r2, %r7;
	@%p6 bra 	$L__BB5_10;
	shl.b32 	%r12, %r7, 2;
	add.s32 	%r13, %r5, %r12;
	ld.shared.f32 	%f10, [%r13];
	ld.shared.f32 	%f11, [%r5];
	add.f32 	%f12, %f10, %f11;
	st.shared.f32 	[%r5], %f12;
$L__BB5_10:
	setp.gt.u32 	%p7, %r25, 127;
	mov.u32 	%r25, %r7;
	@%p7 bra 	$L__BB5_8;
$L__BB5_11:
	setp.gt.u32 	%p8, %r2, 31;
	@%p8 bra 	$L__BB5_14;
	ld.shared.f32 	%f13, [%r5];
	mov.b32 	%r14, %f13;
	shfl.sync.down.b32	%r15|%p9, %r14, 16, 31, -1;
	mov.b32 	%f14, %r15;
	add.f32 	%f15, %f13, %f14;
	mov.b32 	%r16, %f15;
	shfl.sync.down.b32	%r17|%p10, %r16, 8, 31, -1;
	mov.b32 	%f16, %r17;
	add.f32 	%f17, %f15, %f16;
	mov.b32 	%r18, %f17;
	shfl.sync.down.b32	%r19|%p11, %r18, 4, 31, -1;
	mov.b32 	%f18, %r19;
	add.f32 	%f19, %f17, %f18;
	mov.b32 	%r20, %f19;
	shfl.sync.down.b32	%r21|%p12, %r20, 2, 31, -1;
	mov.b32 	%f20, %r21;
	add.f32 	%f21, %f19, %f20;
	mov.b32 	%r22, %f21;
	shfl.sync.down.b32	%r23|%p13, %r22, 1, 31, -1;
	mov.b32 	%f22, %r23;
	add.f32 	%f7, %f21, %f22;
	setp.ne.s32 	%p14, %r2, 0;
	@%p14 bra 	$L__BB5_14;
	cvta.to.global.u64 	%rd19, %rd7;
	atom.global.add.f32 	%f23, [%rd19], %f7;
$L__BB5_14:
	ret;

}


// ===== COMPILED SASS (sm_100) =====

	.target	sm_100

	.elftype	@"ET_EXEC"


//--------------------- .note.nv.tkinfo           --------------------------
	.section	.note.nv.tkinfo,"",@"SHT_NOTE"
	.sectionflags	@"SHF_NOTE_NV_TKINFO"
	.tkinfo
        /*0018*/ 	.word	0x00000002
        /*0030*/ 	.string	""
        /*0030*/ 	.string	"ptxas"
        /*0030*/ 	.string	"Cuda compilation tools, release 13.0, V13.0.88"
        /*0030*/ 	.string	"Build cuda_13.0.r13.0/compiler.36424714_0"
        /*0030*/ 	.string	"-arch sm_100 -m 64 "



//--------------------- .note.nv.cuinfo           --------------------------
	.section	.note.nv.cuinfo,"",@"SHT_NOTE"
	.sectionflags	@"SHF_NOTE_NV_CUINFO"
        /*0018*/ 	.short	0x0002
        /*001a*/ 	.short	0x0064
        /*001c*/ 	.short	0x0082
	.zero		2


//--------------------- .nv.info                  --------------------------
	.section	.nv.info,"",@"SHT_CUDA_INFO"
	.align	4


	//----- nvinfo : EIATTR_REGCOUNT
	.align		4
        /*0000*/ 	.byte	0x04, 0x2f
        /*0002*/ 	.short	(.L_1 - .L_0)
	.align		4
.L_0:
        /*0004*/ 	.word	index@(_Z34CoarsenedShuffleSumReductionKernelILj32EEvPfS0_yy)
        /*0008*/ 	.word	0x00000012


	//----- nvinfo : EIATTR_FRAME_SIZE
	.align		4
.L_1:
        /*000c*/ 	.byte	0x04, 0x11
        /*000e*/ 	.short	(.L_3 - .L_2)
	.align		4
.L_2:
        /*0010*/ 	.word	index@(_Z34CoarsenedShuffleSumReductionKernelILj32EEvPfS0_yy)
        /*0014*/ 	.word	0x00000000


	//----- nvinfo : EIATTR_REGCOUNT
	.align		4
.L_3:
        /*0018*/ 	.byte	0x04, 0x2f
        /*001a*/ 	.short	(.L_5 - .L_4)
	.align		4
.L_4:
        /*001c*/ 	.word	index@(_Z34CoarsenedShuffleSumReductionKernelILj64EEvPfS0_yy)
        /*0020*/ 	.word	0x00000012


	//----- nvinfo : EIATTR_FRAME_SIZE
	.align		4
.L_5:
        /*0024*/ 	.byte	0x04, 0x11
        /*0026*/ 	.short	(.L_7 - .L_6)
	.align		4
.L_6:
        /*0028*/ 	.word	index@(_Z34CoarsenedShuffleSumReductionKernelILj64EEvPfS0_yy)
        /*002c*/ 	.word	0x00000000


	//----- nvinfo : EIATTR_REGCOUNT
	.align		4
.L_7:
        /*0030*/ 	.byte	0x04, 0x2f
        /*0032*/ 	.short	(.L_9 - .L_8)
	.align		4
.L_8:
        /*0034*/ 	.word	index@(_Z34CoarsenedShuffleSumReductionKernelILj128EEvPfS0_yy)
        /*0038*/ 	.word	0x00000012


	//----- nvinfo : EIATTR_FRAME_SIZE
	.align		4
.L_9:
        /*003c*/ 	.byte	0x04, 0x11
        /*003e*/ 	.short	(.L_11 - .L_10)
	.align		4
.L_10:
        /*0040*/ 	.word	index@(_Z34CoarsenedShuffleSumReductionKernelILj128EEvPfS0_yy)
        /*0044*/ 	.word	0x00000000


	//----- nvinfo : EIATTR_REGCOUNT
	.align		4
.L_11:
        /*0048*/ 	.byte	0x04, 0x2f
        /*004a*/ 	.short	(.L_13 - .L_12)
	.align		4
.L_12:
        /*004c*/ 	.word	index@(_Z34CoarsenedShuffleSumReductionKernelILj256EEvPfS0_yy)
        /*0050*/ 	.word	0x00000012


	//----- nvinfo : EIATTR_FRAME_SIZE
	.align		4
.L_13:
        /*0054*/ 	.byte	0x04, 0x11
        /*0056*/ 	.short	(.L_15 - .L_14)
	.align		4
.L_14:
        /*0058*/ 	.word	index@(_Z34CoarsenedShuffleSumReductionKernelILj256EEvPfS0_yy)
        /*005c*/ 	.word	0x00000000


	//----- nvinfo : EIATTR_REGCOUNT
	.align		4
.L_15:
        /*0060*/ 	.byte	0x04, 0x2f
        /*0062*/ 	.short	(.L_17 - .L_16)
	.align		4
.L_16:
        /*0064*/ 	.word	index@(_Z34CoarsenedShuffleSumReductionKernelILj512EEvPfS0_yy)
        /*0068*/ 	.word	0x00000012


	//----- nvinfo : EIATTR_FRAME_SIZE
	.align		4
.L_17:
        /*006c*/ 	.byte	0x04, 0x11
        /*006e*/ 	.short	(.L_19 - .L_18)
	.align		4
.L_18:
        /*0070*/ 	.word	index@(_Z34CoarsenedShuffleSumReductionKernelILj512EEvPfS0_yy)
        /*0074*/ 	.word	0x00000000


	//----- nvinfo : EIATTR_REGCOUNT
	.align		4
.L_19:
        /*0078*/ 	.byte	0x04, 0x2f
        /*007a*/ 	.short	(.L_21 - .L_20)
	.align		4
.L_20:
        /*007c*/ 	.word	index@(_Z34CoarsenedShuffleSumReductionKernelILj1024EEvPfS0_yy)
        /*0080*/ 	.word	0x00000012


	//----- nvinfo : EIATTR_FRAME_SIZE
	.align		4
.L_21:
        /*0084*/ 	.byte	0x04, 0x11
        /*0086*/ 	.short	(.L_23 - .L_22)
	.align		4
.L_22:
        /*0088*/ 	.word	index@(_Z34CoarsenedShuffleSumReductionKernelILj1024EEvPfS0_yy)
        /*008c*/ 	.word	0x00000000


	//----- nvinfo : EIATTR_MIN_STACK_SIZE
	.align		4
.L_23:
        /*0090*/ 	.byte	0x04, 0x12
        /*0092*/ 	.short	(.L_25 - .L_24)
	.align		4
.L_24:
        /*0094*/ 	.word	index@(_Z34CoarsenedShuffleSumReductionKernelILj1024EEvPfS0_yy)
        /*0098*/ 	.word	0x00000000


	//----- nvinfo : EIATTR_MIN_STACK_SIZE
	.align		4
.L_25:
        /*009c*/ 	.byte	0x04, 0x12
        /*009e*/ 	.short	(.L_27 - .L_26)
	.align		4
.L_26:
        /*00a0*/ 	.word	index@(_Z34CoarsenedShuffleSumReductionKernelILj512EEvPfS0_yy)
        /*00a4*/ 	.word	0x00000000


	//----- nvinfo : EIATTR_MIN_STACK_SIZE
	.align		4
.L_27:
        /*00a8*/ 	.byte	0x04, 0x12
        /*00aa*/ 	.short	(.L_29 - .L_28)
	.align		4
.L_28:
        /*00ac*/ 	.word	index@(_Z34CoarsenedShuffleSumReductionKernelILj256EEvPfS0_yy)
        /*00b0*/ 	.word	0x00000000


	//----- nvinfo : EIATTR_MIN_STACK_SIZE
	.align		4
.L_29:
        /*00b4*/ 	.byte	0x04, 0x12
        /*00b6*/ 	.short	(.L_31 - .L_30)
	.align		4
.L_30:
        /*00b8*/ 	.word	index@(_Z34CoarsenedShuffleSumReductionKernelILj128EEvPfS0_yy)
        /*00bc*/ 	.word	0x00000000


	//----- nvinfo : EIATTR_MIN_STACK_SIZE
	.align		4
.L_31:
        /*00c0*/ 	.byte	0x04, 0x12
        /*00c2*/ 	.short	(.L_33 - .L_32)
	.align		4
.L_32:
        /*00c4*/ 	.word	index@(_Z34CoarsenedShuffleSumReductionKernelILj64EEvPfS0_yy)
        /*00c8*/ 	.word	0x00000000


	//----- nvinfo : EIATTR_MIN_STACK_SIZE
	.align		4
.L_33:
        /*00cc*/ 	.byte	0x04, 0x12
        /*00ce*/ 	.short	(.L_35 - .L_34)
	.align		4
.L_34:
        /*00d0*/ 	.word	index@(_Z34CoarsenedShuffleSumReductionKernelILj32EEvPfS0_yy)
        /*00d4*/ 	.word	0x00000000
.L_35:


//--------------------- .nv.compat                --------------------------
	.section	.nv.compat,"",@"SHT_CUDA_COMPAT_INFO"
	.align	4
        /*0000*/ 	.byte	0x02, 0x09, 0x00, 0x00, 0x02, 0x02, 0x01, 0x00, 0x02, 0x05, 0x05, 0x00, 0x03, 0x07, 0x01, 0x01
        /*0010*/ 	.byte	0x02, 0x03, 0x00, 0x00, 0x02, 0x06, 0x01, 0x00, 0x04, 0x0b, 0x08, 0x00, 0x09, 0x00, 0x00, 0x00
        /*0020*/ 	.byte	0x00, 0x00, 0x00, 0x00


//--------------------- .nv.info._Z34CoarsenedShuffleSumReductionKernelILj1024EEvPfS0_yy --------------------------
	.section	.nv.info._Z34CoarsenedShuffleSumReductionKernelILj1024EEvPfS0_yy,"",@"SHT_CUDA_INFO"
	.sectionflags	@""
	.align	4


	//----- nvinfo : EIATTR_CUDA_API_VERSION
	.align		4
        /*0000*/ 	.byte	0x04, 0x37
        /*0002*/ 	.short	(.L_37 - .L_36)
.L_36:
        /*0004*/ 	.word	0x00000082


	//----- nvinfo : EIATTR_KPARAM_INFO
	.align		4
.L_37:
        /*0008*/ 	.byte	0x04, 0x17
        /*000a*/ 	.short	(.L_39 - .L_38)
.L_38:
        /*000c*/ 	.word	0x00000000
        /*0010*/ 	.short	0x0003
        /*0012*/ 	.short	0x0018
        /*0014*/ 	.byte	0x00, 0xf0, 0x21, 0x00


	//----- nvinfo : EIATTR_KPARAM_INFO
	.align		4
.L_39:
        /*0018*/ 	.byte	0x04, 0x17
        /*001a*/ 	.short	(.L_41 - .L_40)
.L_40:
        /*001c*/ 	.word	0x00000000
        /*0020*/ 	.short	0x0002
        /*0022*/ 	.short	0x0010
        /*0024*/ 	.byte	0x00, 0xf0, 0x21, 0x00


	//----- nvinfo : EIATTR_KPARAM_INFO
	.align		4
.L_41:
        /*0028*/ 	.byte	0x04, 0x17
        /*002a*/ 	.short	(.L_43 - .L_42)
.L_42:
        /*002c*/ 	.word	0x00000000
        /*0030*/ 	.short	0x0001
        /*0032*/ 	.short	0x0008
        /*0034*/ 	.byte	0x00, 0xf5, 0x21, 0x00


	//----- nvinfo : EIATTR_KPARAM_INFO
	.align		4
.L_43:
        /*0038*/ 	.byte	0x04, 0x17
        /*003a*/ 	.short	(.L_45 - .L_44)
.L_44:
        /*003c*/ 	.word	0x00000000
        /*0040*/ 	.short	0x0000
        /*0042*/ 	.short	0x0000
        /*0044*/ 	.byte	0x00, 0xf5, 0x21, 0x00


	//----- nvinfo : EIATTR_SPARSE_MMA_MASK
	.align		4
.L_45:
        /*0048*/ 	.byte	0x03, 0x50
        /*004a*/ 	.short	0x0000


	//----- nvinfo : EIATTR_MAXREG_COUNT
	.align		4
        /*004c*/ 	.byte	0x03, 0x1b
        /*004e*/ 	.short	0x00ff


	//----- nvinfo : EIATTR_NUM_BARRIERS
	.align		4
        /*0050*/ 	.byte	0x02, 0x4c
        /*0052*/ 	.byte	0x01
	.zero		1


	//----- nvinfo : EIATTR_MERCURY_ISA_VERSION
	.align		4
        /*0054*/ 	.byte	0x03, 0x5f
        /*0056*/ 	.short	0x0101


	//----- nvinfo : EIATTR_COOP_GROUP_MASK_REGIDS
	.align		4
        /*0058*/ 	.byte	0x04, 0x29
        /*005a*/ 	.short	(.L_47 - .L_46)


	//   ....[0]....
.L_46:
        /*005c*/ 	.word	0xffffffff


	//   ....[1]....
        /*0060*/ 	.word	0xffffffff


	//   ....[2]....
        /*0064*/ 	.word	0xffffffff


	//   ....[3]....
        /*0068*/ 	.word	0xffffffff


	//   ....[4]....
        /*006c*/ 	.word	0xffffffff


	//----- nvinfo : EIATTR_COOP_GROUP_INSTR_OFFSETS
	.align		4
.L_47:
        /*0070*/ 	.byte	0x04, 0x28
        /*0072*/ 	.short	(.L_49 - .L_48)


	//   ....[0]....
.L_48:
        /*0074*/ 	.word	0x00000440


	//   ....[1]....
        /*0078*/ 	.word	0x00000460


	//   ....[2]....
        /*007c*/ 	.word	0x00000480


	//   ....[3]....
        /*0080*/ 	.word	0x000004a0


	//   ....[4]....
        /*0084*/ 	.word	0x000004c0


	//----- nvinfo : EIATTR_VRC_CTA_INIT_COUNT
	.align		4
.L_49:
        /*0088*/ 	.byte	0x02, 0x4a
	.zero		1
	.zero		1


	//----- nvinfo : EIATTR_EXIT_INSTR_OFFSETS
	.align		4
        /*008c*/ 	.byte	0x04, 0x1c
        /*008e*/ 	.short	(.L_51 - .L_50)


	//   ....[0]....
.L_50:
        /*0090*/ 	.word	0x00000410


	//   ....[1]....
        /*0094*/ 	.word	0x000004d0


	//   ....[2]....
        /*0098*/ 	.word	0x00000510


	//----- nvinfo : EIATTR_CRS_STACK_SIZE
	.align		4
.L_51:
        /*009c*/ 	.byte	0x04, 0x1e
        /*009e*/ 	.short	(.L_53 - .L_52)
.L_52:
        /*00a0*/ 	.word	0x00000000


	//----- nvinfo : EIATTR_CBANK_PARAM_SIZE
	.align		4
.L_53:
        /*00a4*/ 	.byte	0x03, 0x19
        /*00a6*/ 	.short	0x0020


	//----- nvinfo : EIATTR_PARAM_CBANK
	.align		4
        /*00a8*/ 	.byte	0x04, 0x0a
        /*00aa*/ 	.short	(.L_55 - .L_54)
	.align		4
.L_54:
        /*00ac*/ 	.word	index@(.nv.constant0._Z34CoarsenedShuffleSumReductionKernelILj1024EEvPfS0_yy)
        /*00b0*/ 	.short	0x0380
        /*00b2*/ 	.short	0x0020


	//----- nvinfo : EIATTR_SW_WAR
	.align		4
.L_55:
        /*00b4*/ 	.byte	0x04, 0x36
        /*00b6*/ 	.short	(.L_57 - .L_56)
.L_56:
        /*00b8*/ 	.word	0x00000008
.L_57:


//--------------------- .nv.info._Z34CoarsenedShuffleSumReductionKernelILj512EEvPfS0_yy --------------------------
	.section	.nv.info._Z34CoarsenedShuffleSumReductionKernelILj512EEvPfS0_yy,"",@"SHT_CUDA_INFO"
	.sectionflags	@""
	.align	4


	//----- nvinfo : EIATTR_CUDA_API_VERSION
	.align		4
        /*0000*/ 	.byte	0x04, 0x37
        /*0002*/ 	.short	(.L_59 - .L_58)
.L_58:
        /*0004*/ 	.word	0x00000082


	//----- nvinfo : EIATTR_KPARAM_INFO
	.align		4
.L_59:
        /*0008*/ 	.byte	0x04, 0x17
        /*000a*/ 	.short	(.L_61 - .L_60)
.L_60:
        /*000c*/ 	.word	0x00000000
        /*0010*/ 	.short	0x0003
        /*0012*/ 	.short	0x0018
        /*0014*/ 	.byte	0x00, 0xf0, 0x21, 0x00


	//----- nvinfo : EIATTR_KPARAM_INFO
	.align		4
.L_61:
        /*0018*/ 	.byte	0x04, 0x17
        /*001a*/ 	.short	(.L_63 - .L_62)
.L_62:
        /*001c*/ 	.word	0x00000000
        /*0020*/ 	.short	0x0002
        /*0022*/ 	.short	0x0010
        /*0024*/ 	.byte	0x00, 0xf0, 0x21, 0x00


	//----- nvinfo : EIATTR_KPARAM_INFO
	.align		4
.L_63:
        /*0028*/ 	.byte	0x04, 0x17
        /*002a*/ 	.short	(.L_65 - .L_64)
.L_64:
        /*002c*/ 	.word	0x00000000
        /*0030*/ 	.short	0x0001
        /*0032*/ 	.short	0x0008
        /*0034*/ 	.byte	0x00, 0xf5, 0x21, 0x00


	//----- nvinfo : EIATTR_KPARAM_INFO
	.align		4
.L_65:
        /*0038*/ 	.byte	0x04, 0x17
        /*003a*/ 	.short	(.L_67 - .L_66)
.L_66:
        /*003c*/ 	.word	0x00000000
        /*0040*/ 	.short	0x0000
        /*0042*/ 	.short	0x0000
        /*0044*/ 	.byte	0x00, 0xf5, 0x21, 0x00


	//----- nvinfo : EIATTR_SPARSE_MMA_MASK
	.align		4
.L_67:
        /*0048*/ 	.byte	0x03, 0x50
        /*004a*/ 	.short	0x0000


	//----- nvinfo : EIATTR_MAXREG_COUNT
	.align		4
        /*004c*/ 	.byte	0x03, 0x1b
        /*004e*/ 	.short	0x00ff


	//----- nvinfo : EIATTR_NUM_BARRIERS
	.align		4
        /*0050*/ 	.byte	0x02, 0x4c
        /*0052*/ 	.byte	0x01
	.zero		1


	//----- nvinfo : EIATTR_MERCURY_ISA_VERSION
	.align		4
        /*0054*/ 	.byte	0x03, 0x5f
        /*0056*/ 	.short	0x0101


	//----- nvinfo : EIATTR_COOP_GROUP_MASK_REGIDS
	.align		4
        /*0058*/ 	.byte	0x04, 0x29
        /*005a*/ 	.short	(.L_69 - .L_68)


	//   ....[0]....
.L_68:
        /*005c*/ 	.word	0xffffffff


	//   ....[1]....
        /*0060*/ 	.word	0xffffffff


	//   ....[2]....
        /*0064*/ 	.word	0xffffffff


	//   ....[3]....
        /*0068*/ 	.word	0xffffffff


	//   ....[4]....
        /*006c*/ 	.word	0xffffffff


	//----- nvinfo : EIATTR_COOP_GROUP_INSTR_OFFSETS
	.align		4
.L_69:
        /*0070*/ 	.byte	0x04, 0x28
        /*0072*/ 	.short	(.L_71 - .L_70)


	//   ....[0]....
.L_70:
        /*0074*/ 	.word	0x00000440


	//   ....[1]....
        /*0078*/ 	.word	0x00000460


	//   ....[2]....
        /*007c*/ 	.word	0x00000480


	//   ....[3]....
        /*0080*/ 	.word	0x000004a0


	//   ....[4]....
        /*0084*/ 	.word	0x000004c0


	//----- nvinfo : EIATTR_VRC_CTA_INIT_COUNT
	.align		4
.L_71:
        /*0088*/ 	.byte	0x02, 0x4a
	.zero		1
	.zero		1


	//----- nvinfo : EIATTR_EXIT_INSTR_OFFSETS
	.align		4
        /*008c*/ 	.byte	0x04, 0x1c
        /*008e*/ 	.short	(.L_73 - .L_72)


	//   ....[0]....
.L_72:
        /*0090*/ 	.word	0x00000410


	//   ....[1]....
        /*0094*/ 	.word	0x000004d0


	//   ....[2]....
        /*0098*/ 	.word	0x00000510


	//----- nvinfo : EIATTR_CRS_STACK_SIZE
	.align		4
.L_73:
        /*009c*/ 	.byte	0x04, 0x1e
        /*009e*/ 	.short	(.L_75 - .L_74)
.L_74:
        /*00a0*/ 	.word	0x00000000


	//----- nvinfo : EIATTR_CBANK_PARAM_SIZE
	.align		4
.L_75:
        /*00a4*/ 	.byte	0x03, 0x19
        /*00a6*/ 	.short	0x0020


	//----- nvinfo : EIATTR_PARAM_CBANK
	.align		4
        /*00a8*/ 	.byte	0x04, 0x0a
        /*00aa*/ 	.short	(.L_77 - .L_76)
	.align		4
.L_76:
        /*00ac*/ 	.word	index@(.nv.constant0._Z34CoarsenedShuffleSumReductionKernelILj512EEvPfS0_yy)
        /*00b0*/ 	.short	0x0380
        /*00b2*/ 	.short	0x0020


	//----- nvinfo : EIATTR_SW_WAR
	.align		4
.L_77:
        /*00b4*/ 	.byte	0x04, 0x36
        /*00b6*/ 	.short	(.L_79 - .L_78)
.L_78:
        /*00b8*/ 	.word	0x00000008
.L_79:


//--------------------- .nv.info._Z34CoarsenedShuffleSumReductionKernelILj256EEvPfS0_yy --------------------------
	.section	.nv.info._Z34CoarsenedShuffleSumReductionKernelILj256EEvPfS0_yy,"",@"SHT_CUDA_INFO"
	.sectionflags	@""
	.align	4


	//----- nvinfo : EIATTR_CUDA_API_VERSION
	.align		4
        /*0000*/ 	.byte	0x04, 0x37
        /*0002*/ 	.short	(.L_81 - .L_80)
.L_80:
        /*0004*/ 	.word	0x00000082


	//----- nvinfo : EIATTR_KPARAM_INFO
	.align		4
.L_81:
        /*0008*/ 	.byte	0x04, 0x17
        /*000a*/ 	.short	(.L_83 - .L_82)
.L_82:
        /*000c*/ 	.word	0x00000000
        /*0010*/ 	.short	0x0003
        /*0012*/ 	.short	0x0018
        /*0014*/ 	.byte	0x00, 0xf0, 0x21, 0x00


	//----- nvinfo : EIATTR_KPARAM_INFO
	.align		4
.L_83:
        /*0018*/ 	.byte	0x04, 0x17
        /*001a*/ 	.short	(.L_85 - .L_84)
.L_84:
        /*001c*/ 	.word	0x00000000
        /*0020*/ 	.short	0x0002
        /*0022*/ 	.short	0x0010
        /*0024*/ 	.byte	0x00, 0xf0, 0x21, 0x00


	//----- nvinfo : EIATTR_KPARAM_INFO
	.align		4
.L_85:
        /*0028*/ 	.byte	0x04, 0x17
        /*002a*/ 	.short	(.L_87 - .L_86)
.L_86:
        /*002c*/ 	.word	0x00000000
        /*0030*/ 	.short	0x0001
        /*0032*/ 	.short	0x0008
        /*0034*/ 	.byte	0x00, 0xf5, 0x21, 0x00


	//----- nvinfo : EIATTR_KPARAM_INFO
	.align		4
.L_87:
        /*0038*/ 	.byte	0x04, 0x17
        /*003a*/ 	.short	(.L_89 - .L_88)
.L_88:
        /*003c*/ 	.word	0x00000000
        /*0040*/ 	.short	0x0000
        /*0042*/ 	.short	0x0000
        /*0044*/ 	.byte	0x00, 0xf5, 0x21, 0x00


	//----- nvinfo : EIATTR_SPARSE_MMA_MASK
	.align		4
.L_89:
        /*0048*/ 	.byte	0x03, 0x50
        /*004a*/ 	.short	0x0000


	//----- nvinfo : EIATTR_MAXREG_COUNT
	.align		4
        /*004c*/ 	.byte	0x03, 0x1b
        /*004e*/ 	.short	0x00ff


	//----- nvinfo : EIATTR_NUM_BARRIERS
	.align		4
        /*0050*/ 	.byte	0x02, 0x4c
        /*0052*/ 	.byte	0x01
	.zero		1


	//----- nvinfo : EIATTR_MERCURY_ISA_VERSION
	.align		4
        /*0054*/ 	.byte	0x03, 0x5f
        /*0056*/ 	.short	0x0101


	//----- nvinfo : EIATTR_COOP_GROUP_MASK_REGIDS
	.align		4
        /*0058*/ 	.byte	0x04, 0x29
        /*005a*/ 	.short	(.L_91 - .L_90)


	//   ....[0]....
.L_90:
        /*005c*/ 	.word	0xffffffff


	//   ....[1]....
        /*0060*/ 	.word	0xffffffff


	//   ....[2]....
        /*0064*/ 	.word	0xffffffff


	//   ....[3]....
        /*0068*/ 	.word	0xffffffff


	//   ....[4]....
        /*006c*/ 	.word	0xffffffff


	//----- nvinfo : EIATTR_COOP_GROUP_INSTR_OFFSETS
	.align		4
.L_91:
        /*0070*/ 	.byte	0x04, 0x28
        /*0072*/ 	.short	(.L_93 - .L_92)


	//   ....[0]....
.L_92:
        /*0074*/ 	.word	0x00000440


	//   ....[1]....
        /*0078*/ 	.word	0x00000460


	//   ....[2]....
        /*007c*/ 	.word	0x00000480


	//   ....[3]....
        /*0080*/ 	.word	0x000004a0


	//   ....[4]....
        /*0084*/ 	.word	0x000004c0


	//----- nvinfo : EIATTR_VRC_CTA_INIT_COUNT
	.align		4
.L_93:
        /*0088*/ 	.byte	0x02, 0x4a
	.zero		1
	.zero		1


	//----- nvinfo : EIATTR_EXIT_INSTR_OFFSETS
	.align		4
        /*008c*/ 	.byte	0x04, 0x1c
        /*008e*/ 	.short	(.L_95 - .L_94)


	//   ....[0]....
.L_94:
        /*0090*/ 	.word	0x00000410


	//   ....[1]....
        /*0094*/ 	.word	0x000004d0


	//   ....[2]....
        /*0098*/ 	.word	0x00000510


	//----- nvinfo : EIATTR_CRS_STACK_SIZE
	.align		4
.L_95:
        /*009c*/ 	.byte	0x04, 0x1e
        /*009e*/ 	.short	(.L_97 - .L_96)
.L_96:
        /*00a0*/ 	.word	0x00000000


	//----- nvinfo : EIATTR_CBANK_PARAM_SIZE
	.align		4
.L_97:
        /*00a4*/ 	.byte	0x03, 0x19
        /*00a6*/ 	.short	0x0020


	//----- nvinfo : EIATTR_PARAM_CBANK
	.align		4
        /*00a8*/ 	.byte	0x04, 0x0a
        /*00aa*/ 	.short	(.L_99 - .L_98)
	.align		4
.L_98:
        /*00ac*/ 	.word	index@(.nv.constant0._Z34CoarsenedShuffleSumReductionKernelILj256EEvPfS0_yy)
        /*00b0*/ 	.short	0x0380
        /*00b2*/ 	.short	0x0020


	//----- nvinfo : EIATTR_SW_WAR
	.align		4
.L_99:
        /*00b4*/ 	.byte	0x04, 0x36
        /*00b6*/ 	.short	(.L_101 - .L_100)
.L_100:
        /*00b8*/ 	.word	0x00000008
.L_101:


//--------------------- .nv.info._Z34CoarsenedShuffleSumReductionKernelILj128EEvPfS0_yy --------------------------
	.section	.nv.info._Z34CoarsenedShuffleSumReductionKernelILj128EEvPfS0_yy,"",@"SHT_CUDA_INFO"
	.sectionflags	@""
	.align	4


	//----- nvinfo : EIATTR_CUDA_API_VERSION
	.align		4
        /*0000*/ 	.byte	0x04, 0x37
        /*0002*/ 	.short	(.L_103 - .L_102)
.L_102:
        /*0004*/ 	.word	0x00000082


	//----- nvinfo : EIATTR_KPARAM_INFO
	.align		4
.L_103:
        /*0008*/ 	.byte	0x04, 0x17
        /*000a*/ 	.short	(.L_105 - .L_104)
.L_104:
        /*000c*/ 	.word	0x00000000
        /*0010*/ 	.short	0x0003
        /*0012*/ 	.short	0x0018
        /*0014*/ 	.byte	0x00, 0xf0, 0x21, 0x00


	//----- nvinfo : EIATTR_KPARAM_INFO
	.align		4
.L_105:
        /*0018*/ 	.byte	0x04, 0x17
        /*001a*/ 	.short	(.L_107 - .L_106)
.L_106:
        /*001c*/ 	.word	0x00000000
        /*0020*/ 	.short	0x0002
        /*0022*/ 	.short	0x0010
        /*0024*/ 	.byte	0x00, 0xf0, 0x21, 0x00


	//----- nvinfo : EIATTR_KPARAM_INFO
	.align		4
.L_107:
        /*0028*/ 	.byte	0x04, 0x17
        /*002a*/ 	.short	(.L_109 - .L_108)
.L_108:
        /*002c*/ 	.word	0x00000000
        /*0030*/ 	.short	0x0001
        /*0032*/ 	.short	0x0008
        /*0034*/ 	.byte	0x00, 0xf5, 0x21, 0x00


	//----- nvinfo : EIATTR_KPARAM_INFO
	.align		4
.L_109:
        /*0038*/ 	.byte	0x04, 0x17
        /*003a*/ 	.short	(.L_111 - .L_110)
.L_110:
        /*003c*/ 	.word	0x00000000
        /*0040*/ 	.short	0x0000
        /*0042*/ 	.short	0x0000
        /*0044*/ 	.byte	0x00, 0xf5, 0x21, 0x00


	//----- nvinfo : EIATTR_SPARSE_MMA_MASK
	.align		4
.L_111:
        /*0048*/ 	.byte	0x03, 0x50
        /*004a*/ 	.short	0x0000


	//----- nvinfo : EIATTR_MAXREG_COUNT
	.align		4
        /*004c*/ 	.byte	0x03, 0x1b
        /*004e*/ 	.short	0x00ff


	//----- nvinfo : EIATTR_NUM_BARRIERS
	.align		4
        /*0050*/ 	.byte	0x02, 0x4c
        /*0052*/ 	.byte	0x01
	.zero		1


	//----- nvinfo : EIATTR_MERCURY_ISA_VERSION
	.align		4
        /*0054*/ 	.byte	0x03, 0x5f
        /*0056*/ 	.short	0x0101


	//----- nvinfo : EIATTR_COOP_GROUP_MASK_REGIDS
	.align		4
        /*0058*/ 	.byte	0x04, 0x29
        /*005a*/ 	.short	(.L_113 - .L_112)


	//   ....[0]....
.L_112:
        /*005c*/ 	.word	0xffffffff


	//   ....[1]....
        /*0060*/ 	.word	0xffffffff


	//   ....[2]....
        /*0064*/ 	.word	0xffffffff


	//   ....[3]....
        /*0068*/ 	.word	0xffffffff


	//   ....[4]....
        /*006c*/ 	.word	0xffffffff


	//----- nvinfo : EIATTR_COOP_GROUP_INSTR_OFFSETS
	.align		4
.L_113:
        /*0070*/ 	.byte	0x04, 0x28
        /*0072*/ 	.short	(.L_115 - .L_114)


	//   ....[0]....
.L_114:
        /*0074*/ 	.word	0x00000440


	//   ....[1]....
        /*0078*/ 	.word	0x00000460


	//   ....[2]....
        /*007c*/ 	.word	0x00000480


	//   ....[3]....
        /*0080*/ 	.word	0x000004a0


	//   ....[4]....
        /*0084*/ 	.word	0x000004c0


	//----- nvinfo : EIATTR_VRC_CTA_INIT_COUNT
	.align		4
.L_115:
        /*0088*/ 	.byte	0x02, 0x4a
	.zero		1
	.zero		1


	//----- nvinfo : EIATTR_EXIT_INSTR_OFFSETS
	.align		4
        /*008c*/ 	.byte	0x04, 0x1c
        /*008e*/ 	.short	(.L_117 - .L_116)


	//   ....[0]....
.L_116:
        /*0090*/ 	.word	0x00000410


	//   ....[1]....
        /*0094*/ 	.word	0x000004d0


	//   ....[2]....
        /*0098*/ 	.word	0x00000510


	//----- nvinfo : EIATTR_CRS_STACK_SIZE
	.align		4
.L_117:
        /*009c*/ 	.byte	0x04, 0x1e
        /*009e*/ 	.short	(.L_119 - .L_118)
.L_118:
        /*00a0*/ 	.word	0x00000000


	//----- nvinfo : EIATTR_CBANK_PARAM_SIZE
	.align		4
.L_119:
        /*00a4*/ 	.byte	0x03, 0x19
        /*00a6*/ 	.short	0x0020


	//----- nvinfo : EIATTR_PARAM_CBANK
	.align		4
        /*00a8*/ 	.byte	0x04, 0x0a
        /*00aa*/ 	.short	(.L_121 - .L_120)
	.align		4
.L_120:
        /*00ac*/ 	.word	index@(.nv.constant0._Z34CoarsenedShuffleSumReductionKernelILj128EEvPfS0_yy)
        /*00b0*/ 	.short	0x0380
        /*00b2*/ 	.short	0x0020


	//----- nvinfo : EIATTR_SW_WAR
	.align		4
.L_121:
        /*00b4*/ 	.byte	0x04, 0x36
        /*00b6*/ 	.short	(.L_123 - .L_122)
.L_122:
        /*00b8*/ 	.word	0x00000008
.L_123:


//--------------------- .nv.info._Z34CoarsenedShuffleSumReductionKernelILj64EEvPfS0_yy --------------------------
	.section	.nv.info._Z34CoarsenedShuffleSumReductionKernelILj64EEvPfS0_yy,"",@"SHT_CUDA_INFO"
	.sectionflags	@""
	.align	4


	//----- nvinfo : EIATTR_CUDA_API_VERSION
	.align		4
        /*0000*/ 	.byte	0x04, 0x37
        /*0002*/ 	.short	(.L_125 - .L_124)
.L_124:
        /*0004*/ 	.word	0x00000082


	//----- nvinfo : EIATTR_KPARAM_INFO
	.align		4
.L_125:
        /*0008*/ 	.byte	0x04, 0x17
        /*000a*/ 	.short	(.L_127 - .L_126)
.L_126:
        /*000c*/ 	.word	0x00000000
        /*0010*/ 	.short	0x0003
        /*0012*/ 	.short	0x0018
        /*0014*/ 	.byte	0x00, 0xf0, 0x21, 0x00


	//----- nvinfo : EIATTR_KPARAM_INFO
	.align		4
.L_127:
        /*0018*/ 	.byte	0x04, 0x17
        /*001a*/ 	.short	(.L_129 - .L_128)
.L_128:
        /*001c*/ 	.word	0x00000000
        /*0020*/ 	.short	0x0002
        /*0022*/ 	.short	0x0010
        /*0024*/ 	.byte	0x00, 0xf0, 0x21, 0x00


	//----- nvinfo : EIATTR_KPARAM_INFO
	.align		4
.L_129:
        /*0028*/ 	.byte	0x04, 0x17
        /*002a*/ 	.short	(.L_131 - .L_130)
.L_130:
        /*002c*/ 	.word	0x00000000
        /*0030*/ 	.short	0x0001
        /*0032*/ 	.short	0x0008
        /*0034*/ 	.byte	0x00, 0xf5, 0x21, 0x00


	//----- nvinfo : EIATTR_KPARAM_INFO
	.align		4
.L_131:
        /*0038*/ 	.byte	0x04, 0x17
        /*003a*/ 	.short	(.L_133 - .L_132)
.L_132:
        /*003c*/ 	.word	0x00000000
        /*0040*/ 	.short	0x0000
        /*0042*/ 	.short	0x0000
        /*0044*/ 	.byte	0x00, 0xf5, 0x21, 0x00


	//----- nvinfo : EIATTR_SPARSE_MMA_MASK
	.align		4
.L_133:
        /*0048*/ 	.byte	0x03, 0x50
        /*004a*/ 	.short	0x0000


	//----- nvinfo : EIATTR_MAXREG_COUNT
	.align		4
        /*004c*/ 	.byte	0x03, 0x1b
        /*004e*/ 	.short	0x00ff


	//----- nvinfo : EIATTR_NUM_BARRIERS
	.align		4
        /*0050*/ 	.byte	0x02, 0x4c
        /*0052*/ 	.byte	0x01
	.zero		1


	//----- nvinfo : EIATTR_MERCURY_ISA_VERSION
	.align		4
        /*0054*/ 	.byte	0x03, 0x5f
        /*0056*/ 	.short	0x0101


	//----- nvinfo : EIATTR_COOP_GROUP_MASK_REGIDS
	.align		4
        /*0058*/ 	.byte	0x04, 0x29
        /*005a*/ 	.short	(.L_135 - .L_134)


	//   ....[0]....
.L_134:
        /*005c*/ 	.word	0xffffffff


	//   ....[1]....
        /*0060*/ 	.word	0xffffffff


	//   ....[2]....
        /*0064*/ 	.word	0xffffffff


	//   ....[3]....
        /*0068*/ 	.word	0xffffffff


	//   ....[4]....
        /*006c*/ 	.word	0xffffffff


	//----- nvinfo : EIATTR_COOP_GROUP_INSTR_OFFSETS
	.align		4
.L_135:
        /*0070*/ 	.byte	0x04, 0x28
        /*0072*/ 	.short	(.L_137 - .L_136)


	//   ....[0]....
.L_136:
        /*0074*/ 	.word	0x00000440


	//   ....[1]....
        /*0078*/ 	.word	0x00000460


	//   ....[2]....
        /*007c*/ 	.word	0x00000480


	//   ....[3]....
        /*0080*/ 	.word	0x000004a0


	//   ....[4]....
        /*0084*/ 	.word	0x000004c0


	//----- nvinfo : EIATTR_VRC_CTA_INIT_COUNT
	.align		4
.L_137:
        /*0088*/ 	.byte	0x02, 0x4a
	.zero		1
	.zero		1


	//----- nvinfo : EIATTR_EXIT_INSTR_OFFSETS
	.align		4
        /*008c*/ 	.byte	0x04, 0x1c
        /*008e*/ 	.short	(.L_139 - .L_138)


	//   ....[0]....
.L_138:
        /*0090*/ 	.word	0x00000410


	//   ....[1]....
        /*0094*/ 	.word	0x000004d0


	//   ....[2]....
        /*0098*/ 	.word	0x00000510


	//----- nvinfo : EIATTR_CRS_STACK_SIZE
	.align		4
.L_139:
        /*009c*/ 	.byte	0x04, 0x1e
        /*009e*/ 	.short	(.L_141 - .L_140)
.L_140:
        /*00a0*/ 	.word	0x00000000


	//----- nvinfo : EIATTR_CBANK_PARAM_SIZE
	.align		4
.L_141:
        /*00a4*/ 	.byte	0x03, 0x19
        /*00a6*/ 	.short	0x0020


	//----- nvinfo : EIATTR_PARAM_CBANK
	.align		4
        /*00a8*/ 	.byte	0x04, 0x0a
        /*00aa*/ 	.short	(.L_143 - .L_142)
	.align		4
.L_142:
        /*00ac*/ 	.word	index@(.nv.constant0._Z34CoarsenedShuffleSumReductionKernelILj64EEvPfS0_yy)
        /*00b0*/ 	.short	0x0380
        /*00b2*/ 	.short	0x0020


	//----- nvinfo : EIATTR_SW_WAR
	.align		4
.L_143:
        /*00b4*/ 	.byte	0x04, 0x36
        /*00b6*/ 	.short	(.L_145 - .L_144)
.L_144:
        /*00b8*/ 	.word	0x00000008
.L_145:


//--------------------- .nv.info._Z34CoarsenedShuffleSumReductionKernelILj32EEvPfS0_yy --------------------------
	.section	.nv.info._Z34CoarsenedShuffleSumReductionKernelILj32EEvPfS0_yy,"",@"SHT_CUDA_INFO"
	.sectionflags	@""
	.align	4


	//----- nvinfo : EIATTR_CUDA_API_VERSION
	.align		4
        /*0000*/ 	.byte	0x04, 0x37
        /*0002*/ 	.short	(.L_147 - .L_146)
.L_146:
        /*0004*/ 	.word	0x00000082


	//----- nvinfo : EIATTR_KPARAM_INFO
	.align		4
.L_147:
        /*0008*/ 	.byte	0x04, 0x17
        /*000a*/ 	.short	(.L_149 - .L_148)
.L_148:
        /*000c*/ 	.word	0x00000000
        /*0010*/ 	.short	0x0003
        /*0012*/ 	.short	0x0018
        /*0014*/ 	.byte	0x00, 0xf0, 0x21, 0x00


	//----- nvinfo : EIATTR_KPARAM_INFO
	.align		4
.L_149:
        /*0018*/ 	.byte	0x04, 0x17
        /*001a*/ 	.short	(.L_151 - .L_150)
.L_150:
        /*001c*/ 	.word	0x00000000
        /*0020*/ 	.short	0x0002
        /*0022*/ 	.short	0x0010
        /*0024*/ 	.byte	0x00, 0xf0, 0x21, 0x00


	//----- nvinfo : EIATTR_KPARAM_INFO
	.align		4
.L_151:
        /*0028*/ 	.byte	0x04, 0x17
        /*002a*/ 	.short	(.L_153 - .L_152)
.L_152:
        /*002c*/ 	.word	0x00000000
        /*0030*/ 	.short	0x0001
        /*0032*/ 	.short	0x0008
        /*0034*/ 	.byte	0x00, 0xf5, 0x21, 0x00


	//----- nvinfo : EIATTR_KPARAM_INFO
	.align		4
.L_153:
        /*0038*/ 	.byte	0x04, 0x17
        /*003a*/ 	.short	(.L_155 - .L_154)
.L_154:
        /*003c*/ 	.word	0x00000000
        /*0040*/ 	.short	0x0000
        /*0042*/ 	.short	0x0000
        /*0044*/ 	.byte	0x00, 0xf5, 0x21, 0x00


	//----- nvinfo : EIATTR_SPARSE_MMA_MASK
	.align		4
.L_155:
        /*0048*/ 	.byte	0x03, 0x50
        /*004a*/ 	.short	0x0000


	//----- nvinfo : EIATTR_MAXREG_COUNT
	.align		4
        /*004c*/ 	.byte	0x03, 0x1b
        /*004e*/ 	.short	0x00ff


	//----- nvinfo : EIATTR_NUM_BARRIERS
	.align		4
        /*0050*/ 	.byte	0x02, 0x4c
        /*0052*/ 	.byte	0x01
	.zero		1


	//----- nvinfo : EIATTR_MERCURY_ISA_VERSION
	.align		4
        /*0054*/ 	.byte	0x03, 0x5f
        /*0056*/ 	.short	0x0101


	//----- nvinfo : EIATTR_COOP_GROUP_MASK_REGIDS
	.align		4
        /*0058*/ 	.byte	0x04, 0x29
        /*005a*/ 	.short	(.L_157 - .L_156)


	//   ....[0]....
.L_156:
        /*005c*/ 	.word	0xffffffff


	//   ....[1]....
        /*0060*/ 	.word	0xffffffff


	//   ....[2]....
        /*0064*/ 	.word	0xffffffff


	//   ....[3]....
        /*0068*/ 	.word	0xffffffff


	//   ....[4]....
        /*006c*/ 	.word	0xffffffff


	//----- nvinfo : EIATTR_COOP_GROUP_INSTR_OFFSETS
	.align		4
.L_157:
        /*0070*/ 	.byte	0x04, 0x28
        /*0072*/ 	.short	(.L_159 - .L_158)


	//   ....[0]....
.L_158:
        /*0074*/ 	.word	0x00000440


	//   ....[1]....
        /*0078*/ 	.word	0x00000460


	//   ....[2]....
        /*007c*/ 	.word	0x00000480


	//   ....[3]....
        /*0080*/ 	.word	0x000004a0


	//   ....[4]....
        /*0084*/ 	.word	0x000004c0


	//----- nvinfo : EIATTR_VRC_CTA_INIT_COUNT
	.align		4
.L_159:
        /*0088*/ 	.byte	0x02, 0x4a
	.zero		1
	.zero		1


	//----- nvinfo : EIATTR_EXIT_INSTR_OFFSETS
	.align		4
        /*008c*/ 	.byte	0x04, 0x1c
        /*008e*/ 	.short	(.L_161 - .L_160)


	//   ....[0]....
.L_160:
        /*0090*/ 	.word	0x00000410


	//   ....[1]....
        /*0094*/ 	.word	0x000004d0


	//   ....[2]....
        /*0098*/ 	.word	0x00000510


	//----- nvinfo : EIATTR_CRS_STACK_SIZE
	.align		4
.L_161:
        /*009c*/ 	.byte	0x04, 0x1e
        /*009e*/ 	.short	(.L_163 - .L_162)
.L_162:
        /*00a0*/ 	.word	0x00000000


	//----- nvinfo : EIATTR_CBANK_PARAM_SIZE
	.align		4
.L_163:
        /*00a4*/ 	.byte	0x03, 0x19
        /*00a6*/ 	.short	0x0020


	//----- nvinfo : EIATTR_PARAM_CBANK
	.align		4
        /*00a8*/ 	.byte	0x04, 0x0a
        /*00aa*/ 	.short	(.L_165 - .L_164)
	.align		4
.L_164:
        /*00ac*/ 	.word	index@(.nv.constant0._Z34CoarsenedShuffleSumReductionKernelILj32EEvPfS0_yy)
        /*00b0*/ 	.short	0x0380
        /*00b2*/ 	.short	0x0020


	//----- nvinfo : EIATTR_SW_WAR
	.align		4
.L_165:
        /*00b4*/ 	.byte	0x04, 0x36
        /*00b6*/ 	.short	(.L_167 - .L_166)
.L_166:
        /*00b8*/ 	.word	0x00000008
.L_167:


//--------------------- .nv.callgraph             --------------------------
	.section	.nv.callgraph,"",@"SHT_CUDA_CALLGRAPH"
	.align	4
	.sectionentsize	8
	.align		4
        /*0000*/ 	.word	0x00000000
	.align		4
        /*0004*/ 	.word	0xffffffff
	.align		4
        /*0008*/ 	.word	0x00000000
	.align		4
        /*000c*/ 	.word	0xfffffffe
	.align		4
        /*0010*/ 	.word	0x00000000
	.align		4
        /*0014*/ 	.word	0xfffffffd
	.align		4
        /*0018*/ 	.word	0x00000000
	.align		4
        /*001c*/ 	.word	0xfffffffc


//--------------------- .text._Z34CoarsenedShuffleSumReductionKernelILj1024EEvPfS0_yy --------------------------
	.section	.text._Z34CoarsenedShuffleSumReductionKernelILj1024EEvPfS0_yy,"ax",@progbits
	.align	128
        .global         _Z34CoarsenedShuffleSumReductionKernelILj1024EEvPfS0_yy
        .type           _Z34CoarsenedShuffleSumReductionKernelILj1024EEvPfS0_yy,@function
        .size           _Z34CoarsenedShuffleSumReductionKernelILj1024EEvPfS0_yy,(.L_x_42 - _Z34CoarsenedShuffleSumReductionKernelILj1024EEvPfS0_yy)
        .other          _Z34CoarsenedShuffleSumReductionKernelILj1024EEvPfS0_yy,@"STO_CUDA_ENTRY STV_DEFAULT"
_Z34CoarsenedShuffleSumReductionKernelILj1024EEvPfS0_yy:
.text._Z34CoarsenedShuffleSumReductionKernelILj1024EEvPfS0_yy:
[----:B------:R-:W-:Y:S01]  /*0000*/  LDC R1, c[0x0][0x37c] ;  /* 0x0000df00ff017b82 */ /* 0x000fe20000000800 */
[----:B------:R-:W0:Y:S01]  /*0010*/  S2R R6, SR_CTAID.X ;  /* 0x0000000000067919 */ /* 0x000e220000002500 */
[----:B------:R-:W1:Y:S01]  /*0020*/  LDCU.128 UR12, c[0x0][0x390] ;  /* 0x00007200ff0c77ac */ /* 0x000e620008000c00 */
[----:B------:R-:W-:Y:S01]  /*0030*/  IMAD.MOV.U32 R3, RZ, RZ, RZ ;  /* 0x000000ffff037224 */ /* 0x000fe200078e00ff */
[----:B------:R-:W-:Y:S01]  /*0040*/  BSSY.RECONVERGENT B0, `(.L_x_0) ;  /* 0x0000014000007945 */ /* 0x000fe20003800200 */
[----:B------:R-:W2:Y:S01]  /*0050*/  S2R R2, SR_TID.X ;  /* 0x0000000000027919 */ /* 0x000ea20000002100 */
[----:B------:R-:W3:Y:S01]  /*0060*/  LDCU UR4, c[0x0][0x360] ;  /* 0x00006c00ff0477ac */ /* 0x000ee20008000800 */
[----:B------:R-:W-:Y:S01]  /*0070*/  IMAD.MOV.U32 R8, RZ, RZ, RZ ;  /* 0x000000ffff087224 */ /* 0x000fe200078e00ff */
[----:B------:R-:W4:Y:S01]  /*0080*/  LDCU.64 UR6, c[0x0][0x358] ;  /* 0x00006b00ff0677ac */ /* 0x000f220008000a00 */
[----:B-1----:R-:W-:Y:S02]  /*0090*/  USHF.L.U32 UR8, UR14, 0x1, URZ ;  /* 0x000000010e087899 */ /* 0x002fe400080006ff */
[----:B------:R-:W-:Y:S01]  /*00a0*/  USHF.L.U64.HI UR5, UR14, 0x1, UR15 ;  /* 0x000000010e057899 */ /* 0x000fe2000801020f */
[----:B---3--:R-:W-:Y:S01]  /*00b0*/  MOV R0, UR4 ;  /* 0x0000000400007c02 */ /* 0x008fe20008000f00 */
[----:B0-----:R-:W-:-:S04]  /*00c0*/  IMAD.WIDE.U32 R6, R6, UR4, RZ ;  /* 0x0000000406067c25 */ /* 0x001fc8000f8e00ff */
[----:B------:R-:W-:Y:S02]  /*00d0*/  IMAD R7, R7, UR8, RZ ;  /* 0x0000000807077c24 */ /* 0x000fe4000f8e02ff */
[----:B--2---:R-:W-:-:S04]  /*00e0*/  IMAD.WIDE.U32 R4, R6, UR8, R2 ;  /* 0x0000000806047c25 */ /* 0x004fc8000f8e0002 */
[----:B------:R-:W-:Y:S01]  /*00f0*/  IMAD R7, R6, UR5, R7 ;  /* 0x0000000506077c24 */ /* 0x000fe2000f8e0207 */
[----:B------:R-:W-:-:S03]  /*0100*/  ISETP.GE.U32.AND P0, PT, R4, UR12, PT ;  /* 0x0000000c04007c0c */ /* 0x000fc6000bf06070 */
[----:B------:R-:W-:-:S05]  /*0110*/  IMAD.IADD R11, R5, 0x1, R7 ;  /* 0x00000001050b7824 */ /* 0x000fca00078e0207 */
[----:B------:R-:W-:-:S13]  /*0120*/  ISETP.GE.U32.AND.EX P0, PT, R11, UR13, PT, P0 ;  /* 0x0000000d0b007c0c */ /* 0x000fda000bf06100 */
[----:B----4-:R-:W-:Y:S05]  /*0130*/  @P0 BRA `(.L_x_1) ;  /* 0x0000000000100947 */ /* 0x010fea0003800000 */
[----:B------:R-:W0:Y:S02]  /*0140*/  LDCU.64 UR10, c[0x0][0x380] ;  /* 0x00007000ff0a77ac */ /* 0x000e240008000a00 */
[----:B0-----:R-:W-:-:S04]  /*0150*/  LEA R6, P0, R4, UR10, 0x2 ;  /* 0x0000000a04067c11 */ /* 0x001fc8000f8010ff */
[----:B------:R-:W-:-:S05]  /*0160*/  LEA.HI.X R7, R4, UR11, R11, 0x2, P0 ;  /* 0x0000000b04077c11 */ /* 0x000fca00080f140b */
[----:B------:R0:W5:Y:S04]  /*0170*/  LDG.E R8, desc[UR6][R6.64] ;  /* 0x0000000606087981 */ /* 0x000168000c1e1900 */
.L_x_1:
[----:B------:R-:W-:Y:S05]  /*0180*/  BSYNC.RECONVERGENT B0 ;  /* 0x0000000000007941 */ /* 0x000fea0003800200 */
.L_x_0:
[----:B------:R-:W-:-:S04]  /*0190*/  UISETP.NE.U32.AND UP0, UPT, UR8, URZ, UPT ;  /* 0x000000ff0800728c */ /* 0x000fc8000bf05070 */
[----:B------:R-:W-:-:S09]  /*01a0*/  UISETP.NE.AND.EX UP0, UPT, UR5, URZ, UPT, UP0 ;  /* 0x000000ff0500728c */ /* 0x000fd2000bf05300 */
[----:B------:R-:W-:Y:S05]  /*01b0*/  BRA.U !UP0, `(.L_x_2) ;  /* 0x0000000108487547 */ /* 0x000fea000b800000 */
[----:B------:R-:W-:Y:S01]  /*01c0*/  IMAD.MOV.U32 R9, RZ, RZ, 0x1 ;  /* 0x00000001ff097424 */ /* 0x000fe200078e00ff */
[----:B------:R-:W1:Y:S01]  /*01d0*/  LDCU.64 UR10, c[0x0][0x390] ;  /* 0x00007200ff0a77ac */ /* 0x000e620008000a00 */
[----:B------:R-:W-:Y:S01]  /*01e0*/  IMAD.MOV.U32 R10, RZ, RZ, RZ ;  /* 0x000000ffff0a7224 */ /* 0x000fe200078e00ff */
[----:B------:R-:W-:-:S06]  /*01f0*/  UMOV UR4, 0x1 ;  /* 0x0000000100047882 */ /* 0x000fcc0000000000 */
.L_x_3:
[----:B0-----:R-:W-:-:S04]  /*0200*/  LEA R7, P0, R9, R4, 0xa ;  /* 0x0000000409077211 */ /* 0x001fc800078050ff */
[----:B------:R-:W-:Y:S02]  /*0210*/  LEA.HI.X R12, R9, R11, R10, 0xa, P0 ;  /* 0x0000000b090c7211 */ /* 0x000fe400000f540a */
[----:B-1----:R-:W-:-:S04]  /*0220*/  ISETP.GE.U32.AND P0, PT, R7, UR10, PT ;  /* 0x0000000a07007c0c */ /* 0x002fc8000bf06070 */
[----:B------:R-:W-:-:S13]  /*0230*/  ISETP.GE.U32.AND.EX P0, PT, R12, UR11, PT, P0 ;  /* 0x0000000b0c007c0c */ /* 0x000fda000bf06100 */
[----:B------:R-:W0:Y:S02]  /*0240*/  @!P0 LDC.64 R14, c[0x0][0x380] ;  /* 0x0000e000ff0e8b82 */ /* 0x000e240000000a00 */
[----:B0-----:R-:W-:-:S04]  /*0250*/  @!P0 LEA R6, P1, R7, R14, 0x2 ;  /* 0x0000000e07068211 */ /* 0x001fc800078210ff */
[----:B------:R-:W-:-:S06]  /*0260*/  @!P0 LEA.HI.X R7, R7, R15, R12, 0x2, P1 ;  /* 0x0000000f07078211 */ /* 0x000fcc00008f140c */
[----:B------:R-:W2:Y:S01]  /*0270*/  @!P0 LDG.E R7, desc[UR6][R6.64] ;  /* 0x0000000606078981 */ /* 0x000ea2000c1e1900 */
[----:B------:R-:W-:-:S04]  /*0280*/  UIADD3 UR4, UPT, UPT, UR4, 0x1, URZ ;  /* 0x0000000104047890 */ /* 0x000fc8000fffe0ff */
[----:B------:R-:W-:Y:S02]  /*0290*/  UISETP.GT.U32.AND UP0, UPT, UR8, UR4, UPT ;  /* 0x000000040800728c */ /* 0x000fe4000bf04070 */
[----:B------:R-:W-:Y:S02]  /*02a0*/  MOV R9, UR4 ;  /* 0x0000000400097c02 */ /* 0x000fe40008000f00 */
[----:B------:R-:W-:Y:S01]  /*02b0*/  UISETP.GT.U32.AND.EX UP0, UPT, UR5, URZ, UPT, UP0 ;  /* 0x000000ff0500728c */ /* 0x000fe2000bf04100 */
[----:B--2--5:R-:W-:-:S08]  /*02c0*/  @!P0 FADD R8, R8, R7 ;  /* 0x0000000708088221 */ /* 0x024fd00000000000 */
[----:B------:R-:W-:Y:S05]  /*02d0*/  BRA.U UP0, `(.L_x_3) ;  /* 0xfffffffd00c87547 */ /* 0x000fea000b83ffff */
.L_x_2:
[----:B------:R-:W1:Y:S01]  /*02e0*/  S2UR UR5, SR_CgaCtaId ;  /* 0x00000000000579c3 */ /* 0x000e620000008800 */
[----:B------:R-:W-:Y:S01]  /*02f0*/  UMOV UR4, 0x400 ;  /* 0x0000040000047882 */ /* 0x000fe20000000000 */
[----:B------:R-:W-:Y:S02]  /*0300*/  ISETP.GE.U32.AND P1, PT, R0, 0x40, PT ;  /* 0x000000400000780c */ /* 0x000fe40003f26070 */
[----:B------:R-:W-:Y:S01]  /*0310*/  ISETP.GT.U32.AND P0, PT, R2, 0x1f, PT ;  /* 0x0000001f0200780c */ /* 0x000fe20003f04070 */
[----:B-1----:R-:W-:-:S06]  /*0320*/  ULEA UR4, UR5, UR4, 0x18 ;  /* 0x0000000405047291 */ /* 0x002fcc000f8ec0ff */
[----:B------:R-:W-:-:S05]  /*0330*/  LEA R5, R2, UR4, 0x2 ;  /* 0x0000000402057c11 */ /* 0x000fca000f8e10ff */
[----:B-----5:R1:W-:Y:S01]  /*0340*/  STS [R5], R8 ;  /* 0x0000000805007388 */ /* 0x0203e20000000800 */
[----:B------:R-:W-:Y:S05]  /*0350*/  @!P1 BRA `(.L_x_4) ;  /* 0x00000000002c9947 */ /* 0x000fea0003800000 */
.L_x_5:
[----:B------:R-:W-:Y:S01]  /*0360*/  BAR.SYNC.DEFER_BLOCKING 0x0 ;  /* 0x0000000000007b1d */ /* 0x000fe20000010000 */
[----:B-1----:R-:W-:-:S04]  /*0370*/  SHF.R.U32.HI R8, RZ, 0x1, R0 ;  /* 0x00000001ff087819 */ /* 0x002fc80000011600 */
[----:B------:R-:W-:-:S13]  /*0380*/  ISETP.GE.U32.AND P1, PT, R2, R8, PT ;  /* 0x000000080200720c */ /* 0x000fda0003f26070 */
[----:B------:R-:W-:Y:S01]  /*0390*/  @!P1 IMAD R4, R8, 0x4, R5 ;  /* 0x0000000408049824 */ /* 0x000fe200078e0205 */
[----:B0-----:R-:W-:Y:S05]  /*03a0*/  @!P1 LDS R7, [R5] ;  /* 0x0000000005079984 */ /* 0x001fea0000000800 */
[----:B------:R-:W0:Y:S02]  /*03b0*/  @!P1 LDS R4, [R4] ;  /* 0x0000000004049984 */ /* 0x000e240000000800 */
[----:B0-----:R-:W-:-:S05]  /*03c0*/  @!P1 FADD R6, R4, R7 ;  /* 0x0000000704069221 */ /* 0x001fca0000000000 */
[----:B------:R2:W-:Y:S01]  /*03d0*/  @!P1 STS [R5], R6 ;  /* 0x0000000605009388 */ /* 0x0005e20000000800 */
[----:B------:R-:W-:Y:S02]  /*03e0*/  ISETP.GT.U32.AND P1, PT, R0, 0x7f, PT ;  /* 0x0000007f0000780c */ /* 0x000fe40003f24070 */
[----:B------:R-:W-:-:S11]  /*03f0*/  MOV R0, R8 ;  /* 0x0000000800007202 */ /* 0x000fd60000000f00 */
[----:B--2---:R-:W-:Y:S05]  /*0400*/  @P1 BRA `(.L_x_5) ;  /* 0xfffffffc00d41947 */ /* 0x004fea000383ffff */
.L_x_4:
[----:B------:R-:W-:Y:S05]  /*0410*/  @P0 EXIT ;  /* 0x000000000000094d */ /* 0x000fea0003800000 */
[----:B-1----:R-:W1:Y:S01]  /*0420*/  LDS R5, [R5] ;  /* 0x0000000005057984 */ /* 0x002e620000000800 */
[----:B------:R-:W-:-:S03]  /*0430*/  ISETP.NE.AND P0, PT, R2, RZ, PT ;  /* 0x000000ff0200720c */ /* 0x000fc60003f05270 */
[----:B-1----:R-:W1:Y:S02]  /*0440*/  SHFL.DOWN PT, R0, R5, 0x10, 0x1f ;  /* 0x0a001f0005007f89 */ /* 0x002e6400000e0000 */
[----:B-1----:R-:W-:-:S05]  /*0450*/  FADD R0, R0, R5 ;  /* 0x0000000500007221 */ /* 0x002fca0000000000 */
[----:B------:R-:W1:Y:S02]  /*0460*/  SHFL.DOWN PT, R3, R0, 0x8, 0x1f ;  /* 0x09001f0000037f89 */ /* 0x000e6400000e0000 */
[----:B-1----:R-:W-:-:S05]  /*0470*/  FADD R3, R0, R3 ;  /* 0x0000000300037221 */ /* 0x002fca0000000000 */
[----:B------:R-:W1:Y:S02]  /*0480*/  SHFL.DOWN PT, R4, R3, 0x4, 0x1f ;  /* 0x08801f0003047f89 */ /* 0x000e6400000e0000 */
[----:B-1----:R-:W-:-:S05]  /*0490*/  FADD R4, R3, R4 ;  /* 0x0000000403047221 */ /* 0x002fca0000000000 */
[----:B0-----:R-:W0:Y:S02]  /*04a0*/  SHFL.DOWN PT, R7, R4, 0x2, 0x1f ;  /* 0x08401f0004077f89 */ /* 0x001e2400000e0000 */
[----:B0-----:R-:W-:-:S05]  /*04b0*/  FADD R7, R4, R7 ;  /* 0x0000000704077221 */ /* 0x001fca0000000000 */
[----:B------:R0:W1:Y:S01]  /*04c0*/  SHFL.DOWN PT, R6, R7, 0x1, 0x1f ;  /* 0x08201f0007067f89 */ /* 0x00006200000e0000 */
[----:B------:R-:W-:Y:S05]  /*04d0*/  @P0 EXIT ;  /* 0x000000000000094d */ /* 0x000fea0003800000 */
[----:B------:R-:W2:Y:S01]  /*04e0*/  LDC.64 R2, c[0x0][0x388] ;  /* 0x0000e200ff027b82 */ /* 0x000ea20000000a00 */
[----:B01----:R-:W-:-:S05]  /*04f0*/  FADD R7, R7, R6 ;  /* 0x0000000607077221 */ /* 0x003fca0000000000 */
[----:B--2---:R-:W-:Y:S01]  /*0500*/  REDG.E.ADD.F32.FTZ.RN.STRONG.GPU desc[UR6][R2.64], R7 ;  /* 0x00000007020079a6 */ /* 0x004fe2000c12f306 */
[----:B------:R-:W-:Y:S05]  /*0510*/  EXIT ;  /* 0x000000000000794d */ /* 0x000fea0003800000 */
.L_x_6:
[----:B------:R-:W-:-:S00]  /*0520*/  BRA `(.L_x_6) ;  /* 0xfffffffc00fc7947 */ /* 0x000fc0000383ffff */
[----:B------:R-:W-:-:S00]  /*0530*/  NOP ;  /* 0x0000000000007918 */ /* 0x000fc00000000000 */
        /* <DEDUP_REMOVED lines=12> */
.L_x_42:


//--------------------- .text._Z34CoarsenedShuffleSumReductionKernelILj512EEvPfS0_yy --------------------------
	.section	.text._Z34CoarsenedShuffleSumReductionKernelILj512EEvPfS0_yy,"ax",@progbits
	.align	128
        .global         _Z34CoarsenedShuffleSumReductionKernelILj512EEvPfS0_yy
        .type           _Z34CoarsenedShuffleSumReductionKernelILj512EEvPfS0_yy,@function
        .size           _Z34CoarsenedShuffleSumReductionKernelILj512EEvPfS0_yy,(.L_x_43 - _Z34CoarsenedShuffleSumReductionKernelILj512EEvPfS0_yy)
        .other          _Z34CoarsenedShuffleSumReductionKernelILj512EEvPfS0_yy,@"STO_CUDA_ENTRY STV_DEFAULT"
_Z34CoarsenedShuffleSumReductionKernelILj512EEvPfS0_yy:
.text._Z34CoarsenedShuffleSumReductionKernelILj512EEvPfS0_yy:
        /* <DEDUP_REMOVED lines=24> */
.L_x_8:
[----:B------:R-:W-:Y:S05]  /*0180*/  BSYNC.RECONVERGENT B0 ;  /* 0x0000000000007941 */ /* 0x000fea0003800200 */
.L_x_7:
[----:B------:R-:W-:-:S04]  /*0190*/  UISETP.NE.U32.AND UP0, UPT, UR8, URZ, UPT ;  /* 0x000000ff0800728c */ /* 0x000fc8000bf05070 */
[----:B------:R-:W-:-:S09]  /*01a0*/  UISETP.NE.AND.EX UP0, UPT, UR5, URZ, UPT, UP0 ;  /* 0x000000ff0500728c */ /* 0x000fd2000bf05300 */
[----:B------:R-:W-:Y:S05]  /*01b0*/  BRA.U !UP0, `(.L_x_9) ;  /* 0x0000000108487547 */ /* 0x000fea000b800000 */
[----:B------:R-:W-:Y:S01]  /*01c0*/  IMAD.MOV.U32 R9, RZ, RZ, 0x1 ;  /* 0x00000001ff097424 */ /* 0x000fe200078e00ff */
[----:B------:R-:W1:Y:S01]  /*01d0*/  LDCU.64 UR10, c[0x0][0x390] ;  /* 0x00007200ff0a77ac */ /* 0x000e620008000a00 */
[----:B------:R-:W-:Y:S01]  /*01e0*/  IMAD.MOV.U32 R10, RZ, RZ, RZ ;  /* 0x000000ffff0a7224 */ /* 0x000fe200078e00ff */
[----:B------:R-:W-:-:S06]  /*01f0*/  UMOV UR4, 0x1 ;  /* 0x0000000100047882 */ /* 0x000fcc0000000000 */
.L_x_10:
        /* <DEDUP_REMOVED lines=14> */
.L_x_9:
        /* <DEDUP_REMOVED lines=8> */
.L_x_12:
        /* <DEDUP_REMOVED lines=11> */
.L_x_11:
        /* <DEDUP_REMOVED lines=17> */
.L_x_13:
        /* <DEDUP_REMOVED lines=14> */
.L_x_43:


//--------------------- .text._Z34CoarsenedShuffleSumReductionKernelILj256EEvPfS0_yy --------------------------
	.section	.text._Z34CoarsenedShuffleSumReductionKernelILj256EEvPfS0_yy,"ax",@progbits
	.align	128
        .global         _Z34CoarsenedShuffleSumReductionKernelILj256EEvPfS0_yy
        .type           _Z34CoarsenedShuffleSumReductionKernelILj256EEvPfS0_yy,@function
        .size           _Z34CoarsenedShuffleSumReductionKernelILj256EEvPfS0_yy,(.L_x_44 - _Z34CoarsenedShuffleSumReductionKernelILj256EEvPfS0_yy)
        .other          _Z34CoarsenedShuffleSumReductionKernelILj256EEvPfS0_yy,@"STO_CUDA_ENTRY STV_DEFAULT"
_Z34CoarsenedShuffleSumReductionKernelILj256EEvPfS0_yy:
.text._Z34CoarsenedShuffleSumReductionKernelILj256EEvPfS0_yy:
        /* <DEDUP_REMOVED lines=24> */
.L_x_15:
[----:B------:R-:W-:Y:S05]  /*0180*/  BSYNC.RECONVERGENT B0 ;  /* 0x0000000000007941 */ /* 0x000fea0003800200 */
.L_x_14:
[----:B------:R-:W-:-:S04]  /*0190*/  UISETP.NE.U32.AND UP0, UPT, UR8, URZ, UPT ;  /* 0x000000ff0800728c */ /* 0x000fc8000bf05070 */
[----:B------:R-:W-:-:S09]  /*01a0*/  UISETP.NE.AND.EX UP0, UPT, UR5, URZ, UPT, UP0 ;  /* 0x000000ff0500728c */ /* 0x000fd2000bf05300 */
[----:B------:R-:W-:Y:S05]  /*01b0*/  BRA.U !UP0, `(.L_x_16) ;  /* 0x0000000108487547 */ /* 0x000fea000b800000 */
[----:B------:R-:W-:Y:S01]  /*01c0*/  IMAD.MOV.U32 R9, RZ, RZ, 0x1 ;  /* 0x00000001ff097424 */ /* 0x000fe200078e00ff */
[----:B------:R-:W1:Y:S01]  /*01d0*/  LDCU.64 UR10, c[0x0][0x390] ;  /* 0x00007200ff0a77ac */ /* 0x000e620008000a00 */
[----:B------:R-:W-:Y:S01]  /*01e0*/  IMAD.MOV.U32 R10, RZ, RZ, RZ ;  /* 0x000000ffff0a7224 */ /* 0x000fe200078e00ff */
[----:B------:R-:W-:-:S06]  /*01f0*/  UMOV UR4, 0x1 ;  /* 0x0000000100047882 */ /* 0x000fcc0000000000 */
.L_x_17:
        /* <DEDUP_REMOVED lines=14> */
.L_x_16:
        /* <DEDUP_REMOVED lines=8> */
.L_x_19:
        /* <DEDUP_REMOVED lines=11> */
.L_x_18:
        /* <DEDUP_REMOVED lines=17> */
.L_x_20:
        /* <DEDUP_REMOVED lines=14> */
.L_x_44:


//--------------------- .text._Z34CoarsenedShuffleSumReductionKernelILj128EEvPfS0_yy --------------------------
	.section	.text._Z34CoarsenedShuffleSumReductionKernelILj128EEvPfS0_yy,"ax",@progbits
	.align	128
        .global         _Z34CoarsenedShuffleSumReductionKernelILj128EEvPfS0_yy
        .type           _Z34CoarsenedShuffleSumReductionKernelILj128EEvPfS0_yy,@function
        .size           _Z34CoarsenedShuffleSumReductionKernelILj128EEvPfS0_yy,(.L_x_45 - _Z34CoarsenedShuffleSumReductionKernelILj128EEvPfS0_yy)
        .other          _Z34CoarsenedShuffleSumReductionKernelILj128EEvPfS0_yy,@"STO_CUDA_ENTRY STV_DEFAULT"
_Z34CoarsenedShuffleSumReductionKernelILj128EEvPfS0_yy:
.text._Z34CoarsenedShuffleSumReductionKernelILj128EEvPfS0_yy:
        /* <DEDUP_REMOVED lines=24> */
.L_x_22:
[----:B------:R-:W-:Y:S05]  /*0180*/  BSYNC.RECONVERGENT B0 ;  /* 0x0000000000007941 */ /* 0x000fea0003800200 */
.L_x_21:
[----:B------:R-:W-:-:S04]  /*0190*/  UISETP.NE.U32.AND UP0, UPT, UR8, URZ, UPT ;  /* 0x000000ff0800728c */ /* 0x000fc8000bf05070 */
[----:B------:R-:W-:-:S09]  /*01a0*/  UISETP.NE.AND.EX UP0, UPT, UR5, URZ, UPT, UP0 ;  /* 0x000000ff0500728c */ /* 0x000fd2000bf05300 */
[----:B------:R-:W-:Y:S05]  /*01b0*/  BRA.U !UP0, `(.L_x_23) ;  /* 0x0000000108487547 */ /* 0x000fea000b800000 */
[----:B------:R-:W-:Y:S01]  /*01c0*/  IMAD.MOV.U32 R9, RZ, RZ, 0x1 ;  /* 0x00000001ff097424 */ /* 0x000fe200078e00ff */
[----:B------:R-:W1:Y:S01]  /*01d0*/  LDCU.64 UR10, c[0x0][0x390] ;  /* 0x00007200ff0a77ac */ /* 0x000e620008000a00 */
[----:B------:R-:W-:Y:S01]  /*01e0*/  IMAD.MOV.U32 R10, RZ, RZ, RZ ;  /* 0x000000ffff0a7224 */ /* 0x000fe200078e00ff */
[----:B------:R-:W-:-:S06]  /*01f0*/  UMOV UR4, 0x1 ;  /* 0x0000000100047882 */ /* 0x000fcc0000000000 */
.L_x_24:
        /* <DEDUP_REMOVED lines=14> */
.L_x_23:
        /* <DEDUP_REMOVED lines=8> */
.L_x_26:
        /* <DEDUP_REMOVED lines=11> */
.L_x_25:
        /* <DEDUP_REMOVED lines=17> */
.L_x_27:
        /* <DEDUP_REMOVED lines=14> */
.L_x_45:


//--------------------- .text._Z34CoarsenedShuffleSumReductionKernelILj64EEvPfS0_yy --------------------------
	.section	.text._Z34CoarsenedShuffleSumReductionKernelILj64EEvPfS0_yy,"ax",@progbits
	.align	128
        .global         _Z34CoarsenedShuffleSumReductionKernelILj64EEvPfS0_yy
        .type           _Z34CoarsenedShuffleSumReductionKernelILj64EEvPfS0_yy,@function
        .size           _Z34CoarsenedShuffleSumReductionKernelILj64EEvPfS0_yy,(.L_x_46 - _Z34CoarsenedShuffleSumReductionKernelILj64EEvPfS0_yy)
        .other          _Z34CoarsenedShuffleSumReductionKernelILj64EEvPfS0_yy,@"STO_CUDA_ENTRY STV_DEFAULT"
_Z34CoarsenedShuffleSumReductionKernelILj64EEvPfS0_yy:
.text._Z34CoarsenedShuffleSumReductionKernelILj64EEvPfS0_yy:
        /* <DEDUP_REMOVED lines=24> */
.L_x_29:
[----:B------:R-:W-:Y:S05]  /*0180*/  BSYNC.RECONVERGENT B0 ;  /* 0x0000000000007941 */ /* 0x000fea0003800200 */
.L_x_28:
[----:B------:R-:W-:-:S04]  /*0190*/  UISETP.NE.U32.AND UP0, UPT, UR8, URZ, UPT ;  /* 0x000000ff0800728c */ /* 0x000fc8000bf05070 */
[----:B------:R-:W-:-:S09]  /*01a0*/  UISETP.NE.AND.EX UP0, UPT, UR5, URZ, UPT, UP0 ;  /* 0x000000ff0500728c */ /* 0x000fd2000bf05300 */
[----:B------:R-:W-:Y:S05]  /*01b0*/  BRA.U !UP0, `(.L_x_30) ;  /* 0x0000000108487547 */ /* 0x000fea000b800000 */
[----:B------:R-:W-:Y:S01]  /*01c0*/  IMAD.MOV.U32 R9, RZ, RZ, 0x1 ;  /* 0x00000001ff097424 */ /* 0x000fe200078e00ff */
[----:B------:R-:W1:Y:S01]  /*01d0*/  LDCU.64 UR10, c[0x0][0x390] ;  /* 0x00007200ff0a77ac */ /* 0x000e620008000a00 */
[----:B------:R-:W-:Y:S01]  /*01e0*/  IMAD.MOV.U32 R10, RZ, RZ, RZ ;  /* 0x000000ffff0a7224 */ /* 0x000fe200078e00ff */
[----:B------:R-:W-:-:S06]  /*01f0*/  UMOV UR4, 0x1 ;  /* 0x0000000100047882 */ /* 0x000fcc0000000000 */
.L_x_31:
        /* <DEDUP_REMOVED lines=14> */
.L_x_30:
        /* <DEDUP_REMOVED lines=8> */
.L_x_33:
        /* <DEDUP_REMOVED lines=11> */
.L_x_32:
        /* <DEDUP_REMOVED lines=17> */
.L_x_34:
        /* <DEDUP_REMOVED lines=14> */
.L_x_46:


//--------------------- .text._Z34CoarsenedShuffleSumReductionKernelILj32EEvPfS0_yy --------------------------
	.section	.text._Z34CoarsenedShuffleSumReductionKernelILj32EEvPfS0_yy,"ax",@progbits
	.align	128
        .global         _Z34CoarsenedShuffleSumReductionKernelILj32EEvPfS0_yy
        .type           _Z34CoarsenedShuffleSumReductionKernelILj32EEvPfS0_yy,@function
        .size           _Z34CoarsenedShuffleSumReductionKernelILj32EEvPfS0_yy,(.L_x_47 - _Z34CoarsenedShuffleSumReductionKernelILj32EEvPfS0_yy)
        .other          _Z34CoarsenedShuffleSumReductionKernelILj32EEvPfS0_yy,@"STO_CUDA_ENTRY STV_DEFAULT"
_Z34CoarsenedShuffleSumReductionKernelILj32EEvPfS0_yy:
.text._Z34CoarsenedShuffleSumReductionKernelILj32EEvPfS0_yy:
        /* <DEDUP_REMOVED lines=24> */
.L_x_36:
[----:B------:R-:W-:Y:S05]  /*0180*/  BSYNC.RECONVERGENT B0 ;  /* 0x0000000000007941 */ /* 0x000fea0003800200 */
.L_x_35:
[----:B------:R-:W-:-:S04]  /*0190*/  UISETP.NE.U32.AND UP0, UPT, UR8, URZ, UPT ;  /* 0x000000ff0800728c */ /* 0x000fc8000bf05070 */
[----:B------:R-:W-:-:S09]  /*01a0*/  UISETP.NE.AND.EX UP0, UPT, UR5, URZ, UPT, UP0 ;  /* 0x000000ff0500728c */ /* 0x000fd2000bf05300 */
[----:B------:R-:W-:Y:S05]  /*01b0*/  BRA.U !UP0, `(.L_x_37) ;  /* 0x0000000108487547 */ /* 0x000fea000b800000 */
[----:B------:R-:W-:Y:S01]  /*01c0*/  IMAD.MOV.U32 R9, RZ, RZ, 0x1 ;  /* 0x00000001ff097424 */ /* 0x000fe200078e00ff */
[----:B------:R-:W1:Y:S01]  /*01d0*/  LDCU.64 UR10, c[0x0][0x390] ;  /* 0x00007200ff0a77ac */ /* 0x000e620008000a00 */
[----:B------:R-:W-:Y:S01]  /*01e0*/  IMAD.MOV.U32 R10, RZ, RZ, RZ ;  /* 0x000000ffff0a7224 */ /* 0x000fe200078e00ff */
[----:B------:R-:W-:-:S06]  /*01f0*/  UMOV UR4, 0x1 ;  /* 0x0000000100047882 */ /* 0x000fcc0000000000 */
.L_x_38:
        /* <DEDUP_REMOVED lines=14> */
.L_x_37:
        /* <DEDUP_REMOVED lines=8> */
.L_x_40:
        /* <DEDUP_REMOVED lines=11> */
.L_x_39:
        /* <DEDUP_REMOVED lines=17> */
.L_x_41:
        /* <DEDUP_REMOVED lines=14> */
.L_x_47:


//--------------------- .nv.shared._Z34CoarsenedShuffleSumReductionKernelILj1024EEvPfS0_yy --------------------------
	.section	.nv.shared._Z34CoarsenedShuffleSumReductionKernelILj1024EEvPfS0_yy,"aw",@nobits
	.sectionflags	@""
	.align	4
.nv.shared._Z34CoarsenedShuffleSumReductionKernelILj1024EEvPfS0_yy:
	.zero		5120


//--------------------- .nv.shared.reserved.0     --------------------------
	.section	.nv.shared.reserved.0,"aw",@nobits
	.weak		__nv_reservedSMEM_offset_0_alias
	.size		__nv_reservedSMEM_offset_0_alias, 0, 64
	.other		__nv_reservedSMEM_offset_0_alias,@"STO_CUDA_RESERVED_SHARED STV_DEFAULT"
__nv_reservedSMEM_offset_0_alias:
	.zero		0
	.zero		64


//--------------------- .nv.shared._Z34CoarsenedShuffleSumReductionKernelILj512EEvPfS0_yy --------------------------
	.section	.nv.shared._Z34CoarsenedShuffleSumReductionKernelILj512EEvPfS0_yy,"aw",@nobits
	.sectionflags	@""
	.align	4
.nv.shared._Z34CoarsenedShuffleSumReductionKernelILj512EEvPfS0_yy:
	.zero		3072


//--------------------- .nv.shared._Z34CoarsenedShuffleSumReductionKernelILj256EEvPfS0_yy --------------------------
	.section	.nv.shared._Z34CoarsenedShuffleSumReductionKernelILj256EEvPfS0_yy,"aw",@nobits
	.sectionflags	@""
	.align	4
.nv.shared._Z34CoarsenedShuffleSumReductionKernelILj256EEvPfS0_yy:
	.zero		2048


//--------------------- .nv.shared._Z34CoarsenedShuffleSumReductionKernelILj128EEvPfS0_yy --------------------------
	.section	.nv.shared._Z34CoarsenedShuffleSumReductionKernelILj128EEvPfS0_yy,"aw",@nobits
	.sectionflags	@""
	.align	4
.nv.shared._Z34CoarsenedShuffleSumReductionKernelILj128EEvPfS0_yy:
	.zero		1536


//--------------------- .nv.shared._Z34CoarsenedShuffleSumReductionKernelILj64EEvPfS0_yy --------------------------
	.section	.nv.shared._Z34CoarsenedShuffleSumReductionKernelILj64EEvPfS0_yy,"aw",@nobits
	.sectionflags	@""
	.align	4
.nv.shared._Z34CoarsenedShuffleSumReductionKernelILj64EEvPfS0_yy:
	.zero		1280


//--------------------- .nv.shared._Z34CoarsenedShuffleSumReductionKernelILj32EEvPfS0_yy --------------------------
	.section	.nv.shared._Z34CoarsenedShuffleSumReductionKernelILj32EEvPfS0_yy,"aw",@nobits
	.sectionflags	@""
	.align	4
.nv.shared._Z34CoarsenedShuffleSumReductionKernelILj32EEvPfS0_yy:
	.zero		1152


//--------------------- .nv.constant0._Z34CoarsenedShuffleSumReductionKernelILj1024EEvPfS0_yy --------------------------
	.section	.nv.constant0._Z34CoarsenedShuffleSumReductionKernelILj1024EEvPfS0_yy,"a",@progbits
	.sectionflags	@""
	.align	4
.nv.constant0._Z34CoarsenedShuffleSumReductionKernelILj1024EEvPfS0_yy:
	.zero		928


//--------------------- .nv.constant0._Z34CoarsenedShuffleSumReductionKernelILj512EEvPfS0_yy --------------------------
	.section	.nv.constant0._Z34CoarsenedShuffleSumReductionKernelILj512EEvPfS0_yy,"a",@progbits
	.sectionflags	@""
	.align	4
.nv.constant0._Z34CoarsenedShuffleSumReductionKernelILj512EEvPfS0_yy:
	.zero		928


//--------------------- .nv.constant0._Z34CoarsenedShuffleSumReductionKernelILj256EEvPfS0_yy --------------------------
	.section	.nv.constant0._Z34CoarsenedShuffleSumReductionKernelILj256EEvPfS0_yy,"a",@progbits
	.sectionflags	@""
	.align	4
.nv.constant0._Z34CoarsenedShuffleSumReductionKernelILj256EEvPfS0_yy:
	.zero		928


//--------------------- .nv.constant0._Z34CoarsenedShuffleSumReductionKernelILj128EEvPfS0_yy --------------------------
	.section	.nv.constant0._Z34CoarsenedShuffleSumReductionKernelILj128EEvPfS0_yy,"a",@progbits
	.sectionflags	@""
	.align	4
.nv.constant0._Z34CoarsenedShuffleSumReductionKernelILj128EEvPfS0_yy:
	.zero		928


//--------------------- .nv.constant0._Z34CoarsenedShuffleSumReductionKernelILj64EEvPfS0_yy --------------------------
	.section	.nv.constant0._Z34CoarsenedShuffleSumReductionKernelILj64EEvPfS0_yy,"a",@progbits
	.sectionflags	@""
	.align	4
.nv.constant0._Z34CoarsenedShuffleSumReductionKernelILj64EEvPfS0_yy:
	.zero		928


//--------------------- .nv.constant0._Z34CoarsenedShuffleSumReductionKernelILj32EEvPfS0_yy --------------------------
	.section	.nv.constant0._Z34CoarsenedShuffleSumReductionKernelILj32EEvPfS0_yy,"a",@progbits
	.sectionflags	@""
	.align	4
.nv.constant0._Z34CoarsenedShuffleSumReductionKernelILj32EEvPfS0_yy:
	.zero		928


//--------------------- SYMBOLS --------------------------

	.type		.nv.reservedSmem.offset0,@object
	.size		.nv.reservedSmem.offset0,0x4
	.type		.nv.reservedSmem.cap,@object
	.size		.nv.reservedSmem.cap,0x4
